//
// Generated by NVIDIA NVVM Compiler
//
// Compiler Build ID: CL-36424714
// Cuda compilation tools, release 13.0, V13.0.88
// Based on NVVM 20.0.0
//

.version 9.0
.target sm_100
.address_size 64

	// .globl	_Z22GaussianBlurHorizontalPhPKhiii
.extern .func  (.param .b32 func_retval0) vprintf
(
	.param .b64 vprintf_param_0,
	.param .b64 vprintf_param_1
)
;
.const .align 4 .b8 GaussianKernel_1D[12] = {0, 0, 128, 63, 0, 0, 0, 64, 0, 0, 128, 63};
.global .align 1 .b8 $str[10] = {101, 114, 114, 111, 114, 32, 37, 102, 10};

.visible .entry _Z22GaussianBlurHorizontalPhPKhiii(
	.param .u64 .ptr .align 1 _Z22GaussianBlurHorizontalPhPKhiii_param_0,
	.param .u64 .ptr .align 1 _Z22GaussianBlurHorizontalPhPKhiii_param_1,
	.param .u32 _Z22GaussianBlurHorizontalPhPKhiii_param_2,
	.param .u32 _Z22GaussianBlurHorizontalPhPKhiii_param_3,
	.param .u32 _Z22GaussianBlurHorizontalPhPKhiii_param_4
)
{
	.reg .pred 	%p<55>;
	.reg .b16 	%rs<16>;
	.reg .b32 	%r<74>;
	.reg .b32 	%f<141>;
	.reg .b64 	%rd<27>;

	ld.param.u64 	%rd8, [_Z22GaussianBlurHorizontalPhPKhiii_param_0];
	ld.param.u64 	%rd9, [_Z22GaussianBlurHorizontalPhPKhiii_param_1];
	ld.param.u32 	%r28, [_Z22GaussianBlurHorizontalPhPKhiii_param_2];
	ld.param.u32 	%r30, [_Z22GaussianBlurHorizontalPhPKhiii_param_3];
	ld.param.u32 	%r29, [_Z22GaussianBlurHorizontalPhPKhiii_param_4];
	cvta.to.global.u64 	%rd1, %rd9;
	mov.u32 	%r32, %ctaid.x;
	mov.u32 	%r33, %ntid.x;
	mov.u32 	%r34, %tid.x;
	mad.lo.s32 	%r1, %r32, %r33, %r34;
	mov.u32 	%r35, %ctaid.y;
	mov.u32 	%r36, %ntid.y;
	mov.u32 	%r37, %tid.y;
	mad.lo.s32 	%r38, %r35, %r36, %r37;
	setp.ge.s32 	%p1, %r1, %r28;
	setp.ge.s32 	%p2, %r38, %r30;
	or.pred  	%p3, %p1, %p2;
	@%p3 bra 	$L__BB0_41;
	setp.lt.s32 	%p4, %r29, 0;
	mov.f32 	%f132, 0f00000000;
	mov.f32 	%f131, %f132;
	@%p4 bra 	$L__BB0_40;
	neg.s32 	%r72, %r29;
	mul.lo.s32 	%r4, %r28, %r38;
	setp.lt.u32 	%p5, %r29, 4;
	mov.f32 	%f131, 0f00000000;
	mov.f32 	%f132, %f131;
	@%p5 bra 	$L__BB0_22;
	shl.b32 	%r40, %r29, 1;
	sub.s32 	%r70, 3, %r29;
	and.b32  	%r41, %r40, -8;
	neg.s32 	%r69, %r41;
	sub.s32 	%r67, %r1, %r29;
	add.s32 	%r42, %r1, %r4;
	sub.s32 	%r66, %r42, %r29;
	mov.f32 	%f131, 0f00000000;
	mov.b32 	%r68, 3;
	mov.u64 	%rd11, GaussianKernel_1D;
$L__BB0_4:
	.pragma "nounroll";
	setp.lt.s32 	%p6, %r67, 0;
	setp.ge.s32 	%p7, %r67, %r28;
	add.s32 	%r43, %r68, -3;
	mul.wide.s32 	%rd10, %r43, 4;
	add.s64 	%rd2, %rd11, %rd10;
	cvt.s64.s32 	%rd12, %r66;
	add.s64 	%rd3, %rd1, %rd12;
	or.pred  	%p8, %p6, %p7;
	@%p8 bra 	$L__BB0_6;
	ld.const.f32 	%f72, [%rd2];
	ld.global.u8 	%rs1, [%rd3];
	cvt.rn.f32.u16 	%f73, %rs1;
	fma.rn.f32 	%f132, %f72, %f73, %f132;
	add.f32 	%f131, %f131, %f72;
$L__BB0_6:
	add.s32 	%r44, %r67, 1;
	setp.lt.s32 	%p9, %r44, 0;
	setp.ge.s32 	%p10, %r44, %r28;
	or.pred  	%p11, %p9, %p10;
	@%p11 bra 	$L__BB0_8;
	ld.const.f32 	%f74, [%rd2+4];
	ld.global.u8 	%rs2, [%rd3+1];
	cvt.rn.f32.u16 	%f75, %rs2;
	fma.rn.f32 	%f132, %f74, %f75, %f132;
	add.f32 	%f131, %f131, %f74;
$L__BB0_8:
	add.s32 	%r45, %r67, 2;
	setp.lt.s32 	%p12, %r45, 0;
	setp.ge.s32 	%p13, %r45, %r28;
	or.pred  	%p14, %p12, %p13;
	@%p14 bra 	$L__BB0_10;
	ld.const.f32 	%f76, [%rd2+8];
	ld.global.u8 	%rs3, [%rd3+2];
	cvt.rn.f32.u16 	%f77, %rs3;
	fma.rn.f32 	%f132, %f76, %f77, %f132;
	add.f32 	%f131, %f131, %f76;
$L__BB0_10:
	add.s32 	%r46, %r67, 3;
	setp.lt.s32 	%p15, %r46, 0;
	setp.ge.s32 	%p16, %r46, %r28;
	or.pred  	%p17, %p15, %p16;
	@%p17 bra 	$L__BB0_12;
	ld.const.f32 	%f78, [%rd2+12];
	ld.global.u8 	%rs4, [%rd3+3];
	cvt.rn.f32.u16 	%f79, %rs4;
	fma.rn.f32 	%f132, %f78, %f79, %f132;
	add.f32 	%f131, %f131, %f78;
$L__BB0_12:
	add.s32 	%r47, %r67, 4;
	setp.lt.s32 	%p18, %r47, 0;
	setp.ge.s32 	%p19, %r47, %r28;
	or.pred  	%p20, %p18, %p19;
	@%p20 bra 	$L__BB0_14;
	ld.const.f32 	%f80, [%rd2+16];
	ld.global.u8 	%rs5, [%rd3+4];
	cvt.rn.f32.u16 	%f81, %rs5;
	fma.rn.f32 	%f132, %f80, %f81, %f132;
	add.f32 	%f131, %f131, %f80;
$L__BB0_14:
	add.s32 	%r48, %r67, 5;
	setp.lt.s32 	%p21, %r48, 0;
	setp.ge.s32 	%p22, %r48, %r28;
	or.pred  	%p23, %p21, %p22;
	@%p23 bra 	$L__BB0_16;
	ld.const.f32 	%f82, [%rd2+20];
	ld.global.u8 	%rs6, [%rd3+5];
	cvt.rn.f32.u16 	%f83, %rs6;
	fma.rn.f32 	%f132, %f82, %f83, %f132;
	add.f32 	%f131, %f131, %f82;
$L__BB0_16:
	add.s32 	%r49, %r67, 6;
	setp.lt.s32 	%p24, %r49, 0;
	setp.ge.s32 	%p25, %r49, %r28;
	or.pred  	%p26, %p24, %p25;
	@%p26 bra 	$L__BB0_18;
	ld.const.f32 	%f84, [%rd2+24];
	ld.global.u8 	%rs7, [%rd3+6];
	cvt.rn.f32.u16 	%f85, %rs7;
	fma.rn.f32 	%f132, %f84, %f85, %f132;
	add.f32 	%f131, %f131, %f84;
$L__BB0_18:
	add.s32 	%r50, %r67, 7;
	setp.lt.s32 	%p27, %r50, 0;
	setp.ge.s32 	%p28, %r50, %r28;
	or.pred  	%p29, %p27, %p28;
	@%p29 bra 	$L__BB0_20;
	ld.const.f32 	%f86, [%rd2+28];
	ld.global.u8 	%rs8, [%rd3+7];
	cvt.rn.f32.u16 	%f87, %rs8;
	fma.rn.f32 	%f132, %f86, %f87, %f132;
	add.f32 	%f131, %f131, %f86;
$L__BB0_20:
	add.s32 	%r70, %r70, 8;
	add.s32 	%r69, %r69, 8;
	add.s32 	%r68, %r68, 8;
	add.s32 	%r67, %r67, 8;
	add.s32 	%r66, %r66, 8;
	setp.ne.s32 	%p30, %r69, 0;
	@%p30 bra 	$L__BB0_4;
	add.s32 	%r72, %r70, -3;
$L__BB0_22:
	shl.b32 	%r51, %r29, 1;
	and.b32  	%r52, %r51, 6;
	setp.lt.u32 	%p31, %r52, 3;
	@%p31 bra 	$L__BB0_32;
	add.s32 	%r21, %r72, %r1;
	setp.lt.s32 	%p32, %r21, 0;
	setp.ge.s32 	%p33, %r21, %r28;
	add.s32 	%r53, %r72, %r29;
	mul.wide.s32 	%rd13, %r53, 4;
	mov.u64 	%rd14, GaussianKernel_1D;
	add.s64 	%rd4, %rd14, %rd13;
	add.s32 	%r54, %r21, %r4;
	cvt.s64.s32 	%rd15, %r54;
	add.s64 	%rd5, %rd1, %rd15;
	or.pred  	%p34, %p32, %p33;
	@%p34 bra 	$L__BB0_25;
	ld.const.f32 	%f88, [%rd4];
	ld.global.u8 	%rs9, [%rd5];
	cvt.rn.f32.u16 	%f89, %rs9;
	fma.rn.f32 	%f132, %f88, %f89, %f132;
	add.f32 	%f131, %f131, %f88;
$L__BB0_25:
	add.s32 	%r55, %r21, 1;
	setp.lt.s32 	%p35, %r55, 0;
	setp.ge.s32 	%p36, %r55, %r28;
	or.pred  	%p37, %p35, %p36;
	@%p37 bra 	$L__BB0_27;
	ld.const.f32 	%f90, [%rd4+4];
	ld.global.u8 	%rs10, [%rd5+1];
	cvt.rn.f32.u16 	%f91, %rs10;
	fma.rn.f32 	%f132, %f90, %f91, %f132;
	add.f32 	%f131, %f131, %f90;
$L__BB0_27:
	add.s32 	%r56, %r21, 2;
	setp.lt.s32 	%p38, %r56, 0;
	setp.ge.s32 	%p39, %r56, %r28;
	or.pred  	%p40, %p38, %p39;
	@%p40 bra 	$L__BB0_29;
	ld.const.f32 	%f92, [%rd4+8];
	ld.global.u8 	%rs11, [%rd5+2];
	cvt.rn.f32.u16 	%f93, %rs11;
	fma.rn.f32 	%f132, %f92, %f93, %f132;
	add.f32 	%f131, %f131, %f92;
$L__BB0_29:
	add.s32 	%r57, %r21, 3;
	setp.lt.s32 	%p41, %r57, 0;
	setp.ge.s32 	%p42, %r57, %r28;
	or.pred  	%p43, %p41, %p42;
	@%p43 bra 	$L__BB0_31;
	ld.const.f32 	%f94, [%rd4+12];
	ld.global.u8 	%rs12, [%rd5+3];
	cvt.rn.f32.u16 	%f95, %rs12;
	fma.rn.f32 	%f132, %f94, %f95, %f132;
	add.f32 	%f131, %f131, %f94;
$L__BB0_31:
	add.s32 	%r72, %r72, 4;
$L__BB0_32:
	and.b32  	%r58, %r29, 1;
	setp.eq.b32 	%p44, %r58, 1;
	not.pred 	%p45, %p44;
	@%p45 bra 	$L__BB0_38;
	add.s32 	%r24, %r72, %r1;
	setp.lt.s32 	%p46, %r24, 0;
	setp.ge.s32 	%p47, %r24, %r28;
	add.s32 	%r59, %r72, %r29;
	mul.wide.s32 	%rd16, %r59, 4;
	mov.u64 	%rd17, GaussianKernel_1D;
	add.s64 	%rd6, %rd17, %rd16;
	add.s32 	%r60, %r24, %r4;
	cvt.s64.s32 	%rd18, %r60;
	add.s64 	%rd7, %rd1, %rd18;
	or.pred  	%p48, %p46, %p47;
	@%p48 bra 	$L__BB0_35;
	ld.const.f32 	%f96, [%rd6];
	ld.global.u8 	%rs13, [%rd7];
	cvt.rn.f32.u16 	%f97, %rs13;
	fma.rn.f32 	%f132, %f96, %f97, %f132;
	add.f32 	%f131, %f131, %f96;
$L__BB0_35:
	add.s32 	%r61, %r24, 1;
	setp.lt.s32 	%p49, %r61, 0;
	setp.ge.s32 	%p50, %r61, %r28;
	or.pred  	%p51, %p49, %p50;
	@%p51 bra 	$L__BB0_37;
	ld.const.f32 	%f98, [%rd6+4];
	ld.global.u8 	%rs14, [%rd7+1];
	cvt.rn.f32.u16 	%f99, %rs14;
	fma.rn.f32 	%f132, %f98, %f99, %f132;
	add.f32 	%f131, %f131, %f98;
$L__BB0_37:
	add.s32 	%r72, %r72, 2;
$L__BB0_38:
	add.s32 	%r27, %r72, %r1;
	setp.lt.s32 	%p52, %r27, 0;
	setp.ge.s32 	%p53, %r27, %r28;
	or.pred  	%p54, %p52, %p53;
	@%p54 bra 	$L__BB0_40;
	add.s32 	%r62, %r72, %r29;
	mul.wide.s32 	%rd19, %r62, 4;
	mov.u64 	%rd20, GaussianKernel_1D;
	add.s64 	%rd21, %rd20, %rd19;
	ld.const.f32 	%f100, [%rd21];
	add.s32 	%r63, %r27, %r4;
	cvt.s64.s32 	%rd22, %r63;
	add.s64 	%rd23, %rd1, %rd22;
	ld.global.u8 	%rs15, [%rd23];
	cvt.rn.f32.u16 	%f101, %rs15;
	fma.rn.f32 	%f132, %f100, %f101, %f132;
	add.f32 	%f131, %f131, %f100;
$L__BB0_40:
	div.rn.f32 	%f102, %f132, %f131;
	cvt.rzi.u32.f32 	%r64, %f102;
	mad.lo.s32 	%r65, %r28, %r38, %r1;
	cvt.s64.s32 	%rd24, %r65;
	cvta.to.global.u64 	%rd25, %rd8;
	add.s64 	%rd26, %rd25, %rd24;
	st.global.u8 	[%rd26], %r64;
$L__BB0_41:
	ret;

}
	// .globl	_Z20GaussianBlurVerticalPhPKhiii
.visible .entry _Z20GaussianBlurVerticalPhPKhiii(
	.param .u64 .ptr .align 1 _Z20GaussianBlurVerticalPhPKhiii_param_0,
	.param .u64 .ptr .align 1 _Z20GaussianBlurVerticalPhPKhiii_param_1,
	.param .u32 _Z20GaussianBlurVerticalPhPKhiii_param_2,
	.param .u32 _Z20GaussianBlurVerticalPhPKhiii_param_3,
	.param .u32 _Z20GaussianBlurVerticalPhPKhiii_param_4
)
{
	.reg .pred 	%p<55>;
	.reg .b16 	%rs<16>;
	.reg .b32 	%r<113>;
	.reg .b32 	%f<141>;
	.reg .b64 	%rd<49>;

	ld.param.u64 	%rd5, [_Z20GaussianBlurVerticalPhPKhiii_param_0];
	ld.param.u64 	%rd6, [_Z20GaussianBlurVerticalPhPKhiii_param_1];
	ld.param.u32 	%r53, [_Z20GaussianBlurVerticalPhPKhiii_param_2];
	ld.param.u32 	%r56, [_Z20GaussianBlurVerticalPhPKhiii_param_3];
	ld.param.u32 	%r55, [_Z20GaussianBlurVerticalPhPKhiii_param_4];
	cvta.to.global.u64 	%rd1, %rd6;
	mov.u32 	%r57, %ctaid.x;
	mov.u32 	%r58, %ntid.x;
	mov.u32 	%r59, %tid.x;
	mad.lo.s32 	%r1, %r57, %r58, %r59;
	mov.u32 	%r60, %ctaid.y;
	mov.u32 	%r61, %ntid.y;
	mov.u32 	%r62, %tid.y;
	mad.lo.s32 	%r63, %r60, %r61, %r62;
	setp.ge.s32 	%p1, %r1, %r53;
	setp.ge.s32 	%p2, %r63, %r56;
	or.pred  	%p3, %p1, %p2;
	@%p3 bra 	$L__BB1_41;
	setp.lt.s32 	%p4, %r55, 0;
	mov.f32 	%f132, 0f00000000;
	mov.f32 	%f131, %f132;
	@%p4 bra 	$L__BB1_40;
	neg.s32 	%r111, %r55;
	setp.lt.u32 	%p5, %r55, 4;
	mov.f32 	%f131, 0f00000000;
	mov.f32 	%f132, %f131;
	@%p5 bra 	$L__BB1_22;
	shl.b32 	%r65, %r55, 1;
	sub.s32 	%r109, 3, %r55;
	and.b32  	%r66, %r65, -8;
	neg.s32 	%r108, %r66;
	sub.s32 	%r106, %r63, %r55;
	mul.lo.s32 	%r67, %r53, %r106;
	add.s32 	%r68, %r67, %r53;
	add.s32 	%r105, %r1, %r68;
	shl.b32 	%r8, %r53, 3;
	add.s32 	%r69, %r106, 2;
	mad.lo.s32 	%r104, %r53, %r69, %r1;
	add.s32 	%r70, %r106, 3;
	mad.lo.s32 	%r103, %r53, %r70, %r1;
	add.s32 	%r71, %r106, 4;
	mad.lo.s32 	%r102, %r53, %r71, %r1;
	add.s32 	%r72, %r106, 5;
	mad.lo.s32 	%r101, %r53, %r72, %r1;
	add.s32 	%r73, %r106, 6;
	mad.lo.s32 	%r100, %r53, %r73, %r1;
	add.s32 	%r74, %r106, 7;
	mad.lo.s32 	%r99, %r53, %r74, %r1;
	add.s32 	%r98, %r1, %r67;
	mov.f32 	%f131, 0f00000000;
	mov.b32 	%r107, 3;
	mov.u64 	%rd8, GaussianKernel_1D;
$L__BB1_4:
	.pragma "nounroll";
	setp.lt.s32 	%p6, %r106, 0;
	setp.ge.s32 	%p7, %r106, %r56;
	add.s32 	%r75, %r107, -3;
	mul.wide.s32 	%rd7, %r75, 4;
	add.s64 	%rd2, %rd8, %rd7;
	or.pred  	%p8, %p6, %p7;
	@%p8 bra 	$L__BB1_6;
	ld.const.f32 	%f72, [%rd2];
	cvt.s64.s32 	%rd9, %r98;
	add.s64 	%rd10, %rd1, %rd9;
	ld.global.u8 	%rs1, [%rd10];
	cvt.rn.f32.u16 	%f73, %rs1;
	fma.rn.f32 	%f132, %f72, %f73, %f132;
	add.f32 	%f131, %f131, %f72;
$L__BB1_6:
	add.s32 	%r76, %r106, 1;
	setp.lt.s32 	%p9, %r76, 0;
	setp.ge.s32 	%p10, %r76, %r56;
	or.pred  	%p11, %p9, %p10;
	@%p11 bra 	$L__BB1_8;
	ld.const.f32 	%f74, [%rd2+4];
	cvt.s64.s32 	%rd11, %r105;
	add.s64 	%rd12, %rd1, %rd11;
	ld.global.u8 	%rs2, [%rd12];
	cvt.rn.f32.u16 	%f75, %rs2;
	fma.rn.f32 	%f132, %f74, %f75, %f132;
	add.f32 	%f131, %f131, %f74;
$L__BB1_8:
	add.s32 	%r77, %r106, 2;
	setp.lt.s32 	%p12, %r77, 0;
	setp.ge.s32 	%p13, %r77, %r56;
	or.pred  	%p14, %p12, %p13;
	@%p14 bra 	$L__BB1_10;
	ld.const.f32 	%f76, [%rd2+8];
	cvt.s64.s32 	%rd13, %r104;
	add.s64 	%rd14, %rd1, %rd13;
	ld.global.u8 	%rs3, [%rd14];
	cvt.rn.f32.u16 	%f77, %rs3;
	fma.rn.f32 	%f132, %f76, %f77, %f132;
	add.f32 	%f131, %f131, %f76;
$L__BB1_10:
	add.s32 	%r78, %r106, 3;
	setp.lt.s32 	%p15, %r78, 0;
	setp.ge.s32 	%p16, %r78, %r56;
	or.pred  	%p17, %p15, %p16;
	@%p17 bra 	$L__BB1_12;
	ld.const.f32 	%f78, [%rd2+12];
	cvt.s64.s32 	%rd15, %r103;
	add.s64 	%rd16, %rd1, %rd15;
	ld.global.u8 	%rs4, [%rd16];
	cvt.rn.f32.u16 	%f79, %rs4;
	fma.rn.f32 	%f132, %f78, %f79, %f132;
	add.f32 	%f131, %f131, %f78;
$L__BB1_12:
	add.s32 	%r79, %r106, 4;
	setp.lt.s32 	%p18, %r79, 0;
	setp.ge.s32 	%p19, %r79, %r56;
	or.pred  	%p20, %p18, %p19;
	@%p20 bra 	$L__BB1_14;
	ld.const.f32 	%f80, [%rd2+16];
	cvt.s64.s32 	%rd17, %r102;
	add.s64 	%rd18, %rd1, %rd17;
	ld.global.u8 	%rs5, [%rd18];
	cvt.rn.f32.u16 	%f81, %rs5;
	fma.rn.f32 	%f132, %f80, %f81, %f132;
	add.f32 	%f131, %f131, %f80;
$L__BB1_14:
	add.s32 	%r80, %r106, 5;
	setp.lt.s32 	%p21, %r80, 0;
	setp.ge.s32 	%p22, %r80, %r56;
	or.pred  	%p23, %p21, %p22;
	@%p23 bra 	$L__BB1_16;
	ld.const.f32 	%f82, [%rd2+20];
	cvt.s64.s32 	%rd19, %r101;
	add.s64 	%rd20, %rd1, %rd19;
	ld.global.u8 	%rs6, [%rd20];
	cvt.rn.f32.u16 	%f83, %rs6;
	fma.rn.f32 	%f132, %f82, %f83, %f132;
	add.f32 	%f131, %f131, %f82;
$L__BB1_16:
	add.s32 	%r81, %r106, 6;
	setp.lt.s32 	%p24, %r81, 0;
	setp.ge.s32 	%p25, %r81, %r56;
	or.pred  	%p26, %p24, %p25;
	@%p26 bra 	$L__BB1_18;
	ld.const.f32 	%f84, [%rd2+24];
	cvt.s64.s32 	%rd21, %r100;
	add.s64 	%rd22, %rd1, %rd21;
	ld.global.u8 	%rs7, [%rd22];
	cvt.rn.f32.u16 	%f85, %rs7;
	fma.rn.f32 	%f132, %f84, %f85, %f132;
	add.f32 	%f131, %f131, %f84;
$L__BB1_18:
	add.s32 	%r82, %r106, 7;
	setp.lt.s32 	%p27, %r82, 0;
	setp.ge.s32 	%p28, %r82, %r56;
	or.pred  	%p29, %p27, %p28;
	@%p29 bra 	$L__BB1_20;
	ld.const.f32 	%f86, [%rd2+28];
	cvt.s64.s32 	%rd23, %r99;
	add.s64 	%rd24, %rd1, %rd23;
	ld.global.u8 	%rs8, [%rd24];
	cvt.rn.f32.u16 	%f87, %rs8;
	fma.rn.f32 	%f132, %f86, %f87, %f132;
	add.f32 	%f131, %f131, %f86;
$L__BB1_20:
	add.s32 	%r109, %r109, 8;
	add.s32 	%r108, %r108, 8;
	add.s32 	%r107, %r107, 8;
	add.s32 	%r106, %r106, 8;
	add.s32 	%r105, %r105, %r8;
	add.s32 	%r104, %r104, %r8;
	add.s32 	%r103, %r103, %r8;
	add.s32 	%r102, %r102, %r8;
	add.s32 	%r101, %r101, %r8;
	add.s32 	%r100, %r100, %r8;
	add.s32 	%r99, %r99, %r8;
	add.s32 	%r98, %r98, %r8;
	setp.ne.s32 	%p30, %r108, 0;
	@%p30 bra 	$L__BB1_4;
	add.s32 	%r111, %r109, -3;
$L__BB1_22:
	shl.b32 	%r83, %r55, 1;
	and.b32  	%r84, %r83, 6;
	setp.lt.u32 	%p31, %r84, 3;
	@%p31 bra 	$L__BB1_32;
	add.s32 	%r42, %r111, %r63;
	setp.lt.s32 	%p32, %r42, 0;
	setp.ge.s32 	%p33, %r42, %r56;
	add.s32 	%r85, %r111, %r55;
	mul.wide.s32 	%rd25, %r85, 4;
	mov.u64 	%rd26, GaussianKernel_1D;
	add.s64 	%rd3, %rd26, %rd25;
	or.pred  	%p34, %p32, %p33;
	@%p34 bra 	$L__BB1_25;
	ld.const.f32 	%f88, [%rd3];
	mad.lo.s32 	%r86, %r42, %r53, %r1;
	cvt.s64.s32 	%rd27, %r86;
	add.s64 	%rd28, %rd1, %rd27;
	ld.global.u8 	%rs9, [%rd28];
	cvt.rn.f32.u16 	%f89, %rs9;
	fma.rn.f32 	%f132, %f88, %f89, %f132;
	add.f32 	%f131, %f131, %f88;
$L__BB1_25:
	add.s32 	%r43, %r42, 1;
	setp.lt.s32 	%p35, %r43, 0;
	setp.ge.s32 	%p36, %r43, %r56;
	or.pred  	%p37, %p35, %p36;
	@%p37 bra 	$L__BB1_27;
	ld.const.f32 	%f90, [%rd3+4];
	mad.lo.s32 	%r87, %r43, %r53, %r1;
	cvt.s64.s32 	%rd29, %r87;
	add.s64 	%rd30, %rd1, %rd29;
	ld.global.u8 	%rs10, [%rd30];
	cvt.rn.f32.u16 	%f91, %rs10;
	fma.rn.f32 	%f132, %f90, %f91, %f132;
	add.f32 	%f131, %f131, %f90;
$L__BB1_27:
	add.s32 	%r44, %r42, 2;
	setp.lt.s32 	%p38, %r44, 0;
	setp.ge.s32 	%p39, %r44, %r56;
	or.pred  	%p40, %p38, %p39;
	@%p40 bra 	$L__BB1_29;
	ld.const.f32 	%f92, [%rd3+8];
	mad.lo.s32 	%r88, %r44, %r53, %r1;
	cvt.s64.s32 	%rd31, %r88;
	add.s64 	%rd32, %rd1, %rd31;
	ld.global.u8 	%rs11, [%rd32];
	cvt.rn.f32.u16 	%f93, %rs11;
	fma.rn.f32 	%f132, %f92, %f93, %f132;
	add.f32 	%f131, %f131, %f92;
$L__BB1_29:
	add.s32 	%r45, %r42, 3;
	setp.lt.s32 	%p41, %r45, 0;
	setp.ge.s32 	%p42, %r45, %r56;
	or.pred  	%p43, %p41, %p42;
	@%p43 bra 	$L__BB1_31;
	ld.const.f32 	%f94, [%rd3+12];
	mad.lo.s32 	%r89, %r45, %r53, %r1;
	cvt.s64.s32 	%rd33, %r89;
	add.s64 	%rd34, %rd1, %rd33;
	ld.global.u8 	%rs12, [%rd34];
	cvt.rn.f32.u16 	%f95, %rs12;
	fma.rn.f32 	%f132, %f94, %f95, %f132;
	add.f32 	%f131, %f131, %f94;
$L__BB1_31:
	add.s32 	%r111, %r111, 4;
$L__BB1_32:
	and.b32  	%r90, %r55, 1;
	setp.eq.b32 	%p44, %r90, 1;
	not.pred 	%p45, %p44;
	@%p45 bra 	$L__BB1_38;
	add.s32 	%r48, %r111, %r63;
	setp.lt.s32 	%p46, %r48, 0;
	setp.ge.s32 	%p47, %r48, %r56;
	add.s32 	%r91, %r111, %r55;
	mul.wide.s32 	%rd35, %r91, 4;
	mov.u64 	%rd36, GaussianKernel_1D;
	add.s64 	%rd4, %rd36, %rd35;
	or.pred  	%p48, %p46, %p47;
	@%p48 bra 	$L__BB1_35;
	ld.const.f32 	%f96, [%rd4];
	mad.lo.s32 	%r92, %r48, %r53, %r1;
	cvt.s64.s32 	%rd37, %r92;
	add.s64 	%rd38, %rd1, %rd37;
	ld.global.u8 	%rs13, [%rd38];
	cvt.rn.f32.u16 	%f97, %rs13;
	fma.rn.f32 	%f132, %f96, %f97, %f132;
	add.f32 	%f131, %f131, %f96;
$L__BB1_35:
	add.s32 	%r49, %r48, 1;
	setp.lt.s32 	%p49, %r49, 0;
	setp.ge.s32 	%p50, %r49, %r56;
	or.pred  	%p51, %p49, %p50;
	@%p51 bra 	$L__BB1_37;
	ld.const.f32 	%f98, [%rd4+4];
	mad.lo.s32 	%r93, %r49, %r53, %r1;
	cvt.s64.s32 	%rd39, %r93;
	add.s64 	%rd40, %rd1, %rd39;
	ld.global.u8 	%rs14, [%rd40];
	cvt.rn.f32.u16 	%f99, %rs14;
	fma.rn.f32 	%f132, %f98, %f99, %f132;
	add.f32 	%f131, %f131, %f98;
$L__BB1_37:
	add.s32 	%r111, %r111, 2;
$L__BB1_38:
	add.s32 	%r52, %r111, %r63;
	setp.lt.s32 	%p52, %r52, 0;
	setp.ge.s32 	%p53, %r52, %r56;
	or.pred  	%p54, %p52, %p53;
	@%p54 bra 	$L__BB1_40;
	add.s32 	%r94, %r111, %r55;
	mul.wide.s32 	%rd41, %r94, 4;
	mov.u64 	%rd42, GaussianKernel_1D;
	add.s64 	%rd43, %rd42, %rd41;
	ld.const.f32 	%f100, [%rd43];
	mad.lo.s32 	%r95, %r52, %r53, %r1;
	cvt.s64.s32 	%rd44, %r95;
	add.s64 	%rd45, %rd1, %rd44;
	ld.global.u8 	%rs15, [%rd45];
	cvt.rn.f32.u16 	%f101, %rs15;
	fma.rn.f32 	%f132, %f100, %f101, %f132;
	add.f32 	%f131, %f131, %f100;
$L__BB1_40:
	div.rn.f32 	%f102, %f132, %f131;
	cvt.rzi.u32.f32 	%r96, %f102;
	mad.lo.s32 	%r97, %r53, %r63, %r1;
	cvt.s64.s32 	%rd46, %r97;
	cvta.to.global.u64 	%rd47, %rd5;
	add.s64 	%rd48, %rd47, %rd46;
	st.global.u8 	[%rd48], %r96;
$L__BB1_41:
	ret;

}
	// .globl	_Z22ComputeGradientsKernelPfPhPKhii
.visible .entry _Z22ComputeGradientsKernelPfPhPKhii(
	.param .u64 .ptr .align 1 _Z22ComputeGradientsKernelPfPhPKhii_param_0,
	.param .u64 .ptr .align 1 _Z22ComputeGradientsKernelPfPhPKhii_param_1,
	.param .u64 .ptr .align 1 _Z22ComputeGradientsKernelPfPhPKhii_param_2,
	.param .u32 _Z22ComputeGradientsKernelPfPhPKhii_param_3,
	.param .u32 _Z22ComputeGradientsKernelPfPhPKhii_param_4
)
{
	.local .align 8 .b8 	__local_depot2[8];
	.reg .b64 	%SP;
	.reg .b64 	%SPL;
	.reg .pred 	%p<37>;
	.reg .b16 	%rs<19>;
	.reg .b32 	%r<37>;
	.reg .b32 	%f<57>;
	.reg .b64 	%rd<25>;
	.reg .b64 	%fd<4>;

	mov.u64 	%SPL, __local_depot2;
	cvta.local.u64 	%SP, %SPL;
	ld.param.u64 	%rd4, [_Z22ComputeGradientsKernelPfPhPKhii_param_0];
	ld.param.u64 	%rd2, [_Z22ComputeGradientsKernelPfPhPKhii_param_1];
	ld.param.u64 	%rd3, [_Z22ComputeGradientsKernelPfPhPKhii_param_2];
	ld.param.u32 	%r6, [_Z22ComputeGradientsKernelPfPhPKhii_param_3];
	ld.param.u32 	%r7, [_Z22ComputeGradientsKernelPfPhPKhii_param_4];
	cvta.to.global.u64 	%rd1, %rd4;
	mov.u32 	%r9, %ctaid.x;
	mov.u32 	%r10, %ntid.x;
	mov.u32 	%r11, %tid.x;
	mad.lo.s32 	%r12, %r9, %r10, %r11;
	mov.u32 	%r13, %ctaid.y;
	mov.u32 	%r14, %ntid.y;
	mov.u32 	%r15, %tid.y;
	mad.lo.s32 	%r16, %r13, %r14, %r15;
	setp.lt.s32 	%p1, %r12, 1;
	add.s32 	%r3, %r6, -1;
	setp.ge.s32 	%p2, %r12, %r3;
	or.pred  	%p3, %p1, %p2;
	setp.eq.s32 	%p4, %r16, 0;
	or.pred  	%p5, %p4, %p3;
	add.s32 	%r17, %r7, -1;
	setp.ge.s32 	%p6, %r16, %r17;
	or.pred  	%p7, %p5, %p6;
	@%p7 bra 	$L__BB2_12;
	cvta.to.global.u64 	%rd5, %rd3;
	mad.lo.s32 	%r4, %r6, %r16, %r12;
	not.b32 	%r18, %r6;
	add.s32 	%r19, %r4, %r18;
	cvt.s64.s32 	%rd6, %r19;
	add.s64 	%rd7, %rd5, %rd6;
	ld.global.u8 	%rs2, [%rd7];
	cvt.u32.u16 	%r20, %rs2;
	neg.s32 	%r21, %r20;
	cvt.rn.f32.s32 	%f4, %r21;
	cvt.rn.f32.u16 	%f5, %rs2;
	add.s64 	%rd8, %rd7, 1;
	ld.global.u8 	%rs3, [%rd7+1];
	mul.wide.u16 	%r22, %rs3, 2;
	cvt.rn.f32.u32 	%f6, %r22;
	add.f32 	%f7, %f5, %f6;
	ld.global.u8 	%rs4, [%rd7+2];
	cvt.rn.f32.u16 	%f8, %rs4;
	add.f32 	%f9, %f4, %f8;
	add.f32 	%f10, %f7, %f8;
	cvt.s64.s32 	%rd9, %r6;
	add.s64 	%rd10, %rd8, %rd9;
	add.s64 	%rd11, %rd7, %rd9;
	ld.global.u8 	%rs5, [%rd11];
	mul.wide.u16 	%r23, %rs5, 2;
	neg.s32 	%r24, %r23;
	cvt.rn.f32.s32 	%f11, %r24;
	add.f32 	%f12, %f9, %f11;
	ld.global.u8 	%rs6, [%rd10+1];
	mul.wide.u16 	%r25, %rs6, 2;
	cvt.rn.f32.u32 	%f13, %r25;
	add.f32 	%f14, %f12, %f13;
	add.s32 	%r26, %r3, %r4;
	cvt.s64.s32 	%rd12, %r26;
	add.s64 	%rd13, %rd5, %rd12;
	ld.global.u8 	%r27, [%rd13];
	neg.s32 	%r28, %r27;
	cvt.rn.f32.s32 	%f15, %r28;
	add.f32 	%f16, %f14, %f15;
	add.f32 	%f17, %f10, %f15;
	ld.global.u8 	%rs7, [%rd13+1];
	mul.wide.u16 	%r29, %rs7, 2;
	neg.s32 	%r30, %r29;
	cvt.rn.f32.s32 	%f18, %r30;
	add.f32 	%f19, %f17, %f18;
	ld.global.u8 	%rs8, [%rd13+2];
	cvt.rn.f32.u16 	%f20, %rs8;
	add.f32 	%f1, %f16, %f20;
	cvt.u32.u16 	%r31, %rs8;
	neg.s32 	%r32, %r31;
	cvt.rn.f32.s32 	%f21, %r32;
	add.f32 	%f22, %f19, %f21;
	setp.neu.f32 	%p8, %f1, 0f00000000;
	setp.neu.f32 	%p9, %f22, 0f00000000;
	and.pred  	%p10, %p8, %p9;
	@%p10 bra 	$L__BB2_3;
	mul.wide.s32 	%rd20, %r4, 4;
	add.s64 	%rd21, %rd1, %rd20;
	mov.b32 	%r36, 0;
	st.global.u32 	[%rd21], %r36;
	mov.b16 	%rs18, 0;
	bra.uni 	$L__BB2_11;
$L__BB2_3:
	mul.f32 	%f23, %f22, %f22;
	fma.rn.f32 	%f24, %f1, %f1, %f23;
	sqrt.rn.f32 	%f25, %f24;
	mul.wide.s32 	%rd14, %r4, 4;
	add.s64 	%rd15, %rd1, %rd14;
	st.global.f32 	[%rd15], %f25;
	abs.f32 	%f26, %f1;
	abs.f32 	%f27, %f22;
	setp.gt.f32 	%p11, %f27, %f26;
	selp.f32 	%f28, %f27, %f26, %p11;
	selp.f32 	%f29, %f26, %f27, %p11;
	div.rn.f32 	%f30, %f29, %f28;
	mul.f32 	%f31, %f30, %f30;
	fma.rn.f32 	%f32, %f31, 0f3B33710B, 0fBC807748;
	fma.rn.f32 	%f33, %f32, %f31, 0f3D2CDAB2;
	fma.rn.f32 	%f34, %f33, %f31, 0fBD992D10;
	fma.rn.f32 	%f35, %f34, %f31, 0f3DD9EA6C;
	fma.rn.f32 	%f36, %f35, %f31, 0fBE117CB1;
	fma.rn.f32 	%f37, %f36, %f31, 0f3E4CBCE0;
	fma.rn.f32 	%f38, %f37, %f31, 0fBEAAAA7D;
	mul.f32 	%f39, %f31, %f38;
	fma.rn.f32 	%f40, %f39, %f30, %f30;
	neg.f32 	%f41, %f40;
	fma.rn.f32 	%f42, 0f3F6EE581, 0f3FD774EB, %f41;
	selp.f32 	%f43, %f42, %f40, %p11;
	selp.f32 	%f44, 0f3F6EE581, 0f3FEEE581, %p11;
	selp.f32 	%f45, %f40, %f41, %p11;
	mov.b32 	%r33, %f1;
	fma.rn.f32 	%f46, %f44, 0f3FD774EB, %f45;
	setp.lt.s32 	%p12, %r33, 0;
	selp.f32 	%f47, %f46, %f43, %p12;
	add.f32 	%f48, %f26, %f27;
	setp.eq.f32 	%p13, %f28, 0f00000000;
	selp.f32 	%f49, 0f40490FDB, 0f00000000, %p12;
	setp.eq.f32 	%p14, %f26, %f27;
	selp.f32 	%f50, 0f4016CBE4, 0f3F490FDB, %p12;
	selp.f32 	%f51, %f50, %f47, %p14;
	selp.f32 	%f52, %f49, %f51, %p13;
	abs.f32 	%f53, %f48;
	setp.nan.f32 	%p15, %f53, %f53;
	copysign.f32 	%f54, %f22, %f52;
	selp.f32 	%f55, %f48, %f54, %p15;
	cvt.f64.f32 	%fd1, %f55;
	mul.f64 	%fd2, %fd1, 0d404CA5DC1A63C1F8;
	cvt.rn.f32.f64 	%f3, %fd2;
	abs.f32 	%f56, %f3;
	setp.le.f32 	%p16, %f56, 0f41B40000;
	setp.ge.f32 	%p17, %f56, 0f431D8000;
	or.pred  	%p18, %p16, %p17;
	mov.b16 	%rs18, 1;
	@%p18 bra 	$L__BB2_11;
	setp.gt.f32 	%p19, %f3, 0f41B40000;
	setp.le.f32 	%p20, %f3, 0f42870000;
	and.pred  	%p21, %p19, %p20;
	mov.b16 	%rs18, 2;
	@%p21 bra 	$L__BB2_11;
	setp.gt.f32 	%p22, %f3, 0fC31D8000;
	setp.le.f32 	%p23, %f3, 0fC2E10000;
	and.pred  	%p24, %p22, %p23;
	@%p24 bra 	$L__BB2_11;
	setp.gt.f32 	%p25, %f3, 0f42870000;
	setp.le.f32 	%p26, %f3, 0f42E10000;
	and.pred  	%p27, %p25, %p26;
	mov.b16 	%rs18, 3;
	@%p27 bra 	$L__BB2_11;
	setp.ge.f32 	%p28, %f3, 0fC2E10000;
	setp.lt.f32 	%p29, %f3, 0fC2870000;
	and.pred  	%p30, %p28, %p29;
	@%p30 bra 	$L__BB2_11;
	setp.ge.f32 	%p31, %f3, 0fC2870000;
	setp.lt.f32 	%p32, %f3, 0fC1B40000;
	and.pred  	%p33, %p31, %p32;
	mov.b16 	%rs18, 4;
	@%p33 bra 	$L__BB2_11;
	setp.gt.f32 	%p34, %f3, 0f42E10000;
	setp.lt.f32 	%p35, %f3, 0f431D8000;
	and.pred  	%p36, %p34, %p35;
	@%p36 bra 	$L__BB2_11;
	cvt.f64.f32 	%fd3, %f3;
	add.u64 	%rd16, %SP, 0;
	add.u64 	%rd17, %SPL, 0;
	st.local.f64 	[%rd17], %fd3;
	mov.u64 	%rd18, $str;
	cvta.global.u64 	%rd19, %rd18;
	{ // callseq 0, 0
	.param .b64 param0;
	st.param.b64 	[param0], %rd19;
	.param .b64 param1;
	st.param.b64 	[param1], %rd16;
	.param .b32 retval0;
	call.uni (retval0), 
	vprintf, 
	(
	param0, 
	param1
	);
	ld.param.b32 	%r34, [retval0];
	} // callseq 0
	mov.b16 	%rs18, 0;
$L__BB2_11:
	cvt.s64.s32 	%rd22, %r4;
	cvta.to.global.u64 	%rd23, %rd2;
	add.s64 	%rd24, %rd23, %rd22;
	st.global.u8 	[%rd24], %rs18;
$L__BB2_12:
	ret;

}
	// .globl	_Z22ReduceNonMaximumKernelPfS_Phii
.visible .entry _Z22ReduceNonMaximumKernelPfS_Phii(
	.param .u64 .ptr .align 1 _Z22ReduceNonMaximumKernelPfS_Phii_param_0,
	.param .u64 .ptr .align 1 _Z22ReduceNonMaximumKernelPfS_Phii_param_1,
	.param .u64 .ptr .align 1 _Z22ReduceNonMaximumKernelPfS_Phii_param_2,
	.param .u32 _Z22ReduceNonMaximumKernelPfS_Phii_param_3,
	.param .u32 _Z22ReduceNonMaximumKernelPfS_Phii_param_4
)
{
	.reg .pred 	%p<21>;
	.reg .b16 	%rs<2>;
	.reg .b32 	%r<25>;
	.reg .b32 	%f<10>;
	.reg .b64 	%rd<27>;

	ld.param.u64 	%rd6, [_Z22ReduceNonMaximumKernelPfS_Phii_param_0];
	ld.param.u64 	%rd8, [_Z22ReduceNonMaximumKernelPfS_Phii_param_1];
	ld.param.u64 	%rd7, [_Z22ReduceNonMaximumKernelPfS_Phii_param_2];
	ld.param.u32 	%r4, [_Z22ReduceNonMaximumKernelPfS_Phii_param_3];
	ld.param.u32 	%r5, [_Z22ReduceNonMaximumKernelPfS_Phii_param_4];
	cvta.to.global.u64 	%rd1, %rd8;
	mov.u32 	%r7, %ctaid.x;
	mov.u32 	%r8, %ntid.x;
	mov.u32 	%r9, %tid.x;
	mad.lo.s32 	%r10, %r7, %r8, %r9;
	mov.u32 	%r11, %ctaid.y;
	mov.u32 	%r12, %ntid.y;
	mov.u32 	%r13, %tid.y;
	mad.lo.s32 	%r14, %r11, %r12, %r13;
	setp.lt.s32 	%p1, %r10, 1;
	add.s32 	%r15, %r4, -1;
	setp.ge.s32 	%p2, %r10, %r15;
	or.pred  	%p3, %p1, %p2;
	setp.eq.s32 	%p4, %r14, 0;
	or.pred  	%p5, %p4, %p3;
	add.s32 	%r16, %r5, -1;
	setp.ge.s32 	%p6, %r14, %r16;
	or.pred  	%p7, %p5, %p6;
	@%p7 bra 	$L__BB3_19;
	cvta.to.global.u64 	%rd9, %rd6;
	cvta.to.global.u64 	%rd10, %rd7;
	mad.lo.s32 	%r17, %r4, %r14, %r10;
	cvt.s64.s32 	%rd2, %r17;
	mul.wide.s32 	%rd11, %r17, 4;
	add.s64 	%rd3, %rd1, %rd11;
	ld.global.f32 	%f1, [%rd3];
	add.s64 	%rd4, %rd9, %rd11;
	st.global.f32 	[%rd4], %f1;
	add.s64 	%rd12, %rd10, %rd2;
	ld.global.u8 	%rs1, [%rd12];
	setp.gt.s16 	%p8, %rs1, 2;
	@%p8 bra 	$L__BB3_7;
	setp.eq.s16 	%p11, %rs1, 1;
	@%p11 bra 	$L__BB3_10;
	setp.eq.s16 	%p12, %rs1, 2;
	@%p12 bra 	$L__BB3_4;
	bra.uni 	$L__BB3_9;
$L__BB3_4:
	cvt.s64.s32 	%rd5, %r4;
	sub.s64 	%rd22, %rd2, %rd5;
	shl.b64 	%rd23, %rd22, 2;
	add.s64 	%rd24, %rd1, %rd23;
	ld.global.f32 	%f6, [%rd24+4];
	setp.ge.f32 	%p17, %f6, %f1;
	@%p17 bra 	$L__BB3_6;
	shl.b64 	%rd25, %rd5, 2;
	add.s64 	%rd26, %rd3, %rd25;
	ld.global.f32 	%f7, [%rd26+-4];
	setp.leu.f32 	%p18, %f7, %f1;
	@%p18 bra 	$L__BB3_19;
$L__BB3_6:
	mov.b32 	%r22, 0;
	st.global.u32 	[%rd4], %r22;
	bra.uni 	$L__BB3_19;
$L__BB3_7:
	setp.eq.s16 	%p9, %rs1, 3;
	@%p9 bra 	$L__BB3_13;
	setp.eq.s16 	%p10, %rs1, 4;
	@%p10 bra 	$L__BB3_16;
$L__BB3_9:
	mov.b32 	%r24, 0;
	st.global.u32 	[%rd4], %r24;
	bra.uni 	$L__BB3_19;
$L__BB3_10:
	ld.global.f32 	%f8, [%rd3+-4];
	setp.ge.f32 	%p19, %f8, %f1;
	@%p19 bra 	$L__BB3_12;
	ld.global.f32 	%f9, [%rd3+4];
	setp.leu.f32 	%p20, %f9, %f1;
	@%p20 bra 	$L__BB3_19;
$L__BB3_12:
	mov.b32 	%r23, 0;
	st.global.u32 	[%rd4], %r23;
	bra.uni 	$L__BB3_19;
$L__BB3_13:
	cvt.u32.u64 	%r19, %rd2;
	sub.s32 	%r20, %r19, %r4;
	mul.wide.s32 	%rd18, %r20, 4;
	add.s64 	%rd19, %rd1, %rd18;
	ld.global.f32 	%f4, [%rd19];
	setp.ge.f32 	%p15, %f4, %f1;
	@%p15 bra 	$L__BB3_15;
	mul.wide.s32 	%rd20, %r4, 4;
	add.s64 	%rd21, %rd3, %rd20;
	ld.global.f32 	%f5, [%rd21];
	setp.leu.f32 	%p16, %f5, %f1;
	@%p16 bra 	$L__BB3_19;
$L__BB3_15:
	mov.b32 	%r21, 0;
	st.global.u32 	[%rd4], %r21;
	bra.uni 	$L__BB3_19;
$L__BB3_16:
	mul.wide.s32 	%rd13, %r4, 4;
	xor.b64  	%rd14, %rd13, -4;
	add.s64 	%rd15, %rd3, %rd14;
	ld.global.f32 	%f2, [%rd15];
	setp.ge.f32 	%p13, %f2, %f1;
	@%p13 bra 	$L__BB3_18;
	add.s64 	%rd17, %rd3, %rd13;
	ld.global.f32 	%f3, [%rd17+4];
	setp.leu.f32 	%p14, %f3, %f1;
	@%p14 bra 	$L__BB3_19;
$L__BB3_18:
	mov.b32 	%r18, 0;
	st.global.u32 	[%rd4], %r18;
$L__BB3_19:
	ret;

}
	// .globl	_Z31PerformDoubleThresholdingKernelPhPfiiii
.visible .entry _Z31PerformDoubleThresholdingKernelPhPfiiii(
	.param .u64 .ptr .align 1 _Z31PerformDoubleThresholdingKernelPhPfiiii_param_0,
	.param .u64 .ptr .align 1 _Z31PerformDoubleThresholdingKernelPhPfiiii_param_1,
	.param .u32 _Z31PerformDoubleThresholdingKernelPhPfiiii_param_2,
	.param .u32 _Z31PerformDoubleThresholdingKernelPhPfiiii_param_3,
	.param .u32 _Z31PerformDoubleThresholdingKernelPhPfiiii_param_4,
	.param .u32 _Z31PerformDoubleThresholdingKernelPhPfiiii_param_5
)
{
	.reg .pred 	%p<6>;
	.reg .b16 	%rs<4>;
	.reg .b32 	%r<16>;
	.reg .b32 	%f<4>;
	.reg .b64 	%rd<13>;

	ld.param.u64 	%rd3, [_Z31PerformDoubleThresholdingKernelPhPfiiii_param_0];
	ld.param.u64 	%rd2, [_Z31PerformDoubleThresholdingKernelPhPfiiii_param_1];
	ld.param.u32 	%r4, [_Z31PerformDoubleThresholdingKernelPhPfiiii_param_2];
	ld.param.u32 	%r5, [_Z31PerformDoubleThresholdingKernelPhPfiiii_param_3];
	ld.param.u32 	%r6, [_Z31PerformDoubleThresholdingKernelPhPfiiii_param_4];
	ld.param.u32 	%r7, [_Z31PerformDoubleThresholdingKernelPhPfiiii_param_5];
	cvta.to.global.u64 	%rd1, %rd3;
	mov.u32 	%r9, %ctaid.x;
	mov.u32 	%r10, %ntid.x;
	mov.u32 	%r11, %tid.x;
	mad.lo.s32 	%r1, %r9, %r10, %r11;
	mov.u32 	%r12, %ctaid.y;
	mov.u32 	%r13, %ntid.y;
	mov.u32 	%r14, %tid.y;
	mad.lo.s32 	%r15, %r12, %r13, %r14;
	setp.ge.s32 	%p1, %r1, %r6;
	setp.ge.s32 	%p2, %r15, %r7;
	or.pred  	%p3, %p1, %p2;
	@%p3 bra 	$L__BB4_6;
	cvta.to.global.u64 	%rd4, %rd2;
	mad.lo.s32 	%r3, %r6, %r15, %r1;
	mul.wide.s32 	%rd5, %r3, 4;
	add.s64 	%rd6, %rd4, %rd5;
	ld.global.f32 	%f1, [%rd6];
	cvt.rn.f32.s32 	%f2, %r4;
	setp.leu.f32 	%p4, %f1, %f2;
	@%p4 bra 	$L__BB4_3;
	cvt.s64.s32 	%rd11, %r3;
	add.s64 	%rd12, %rd1, %rd11;
	mov.b16 	%rs3, 255;
	st.global.u8 	[%rd12], %rs3;
	bra.uni 	$L__BB4_6;
$L__BB4_3:
	cvt.rn.f32.s32 	%f3, %r5;
	setp.leu.f32 	%p5, %f1, %f3;
	@%p5 bra 	$L__BB4_5;
	cvt.s64.s32 	%rd9, %r3;
	add.s64 	%rd10, %rd1, %rd9;
	mov.b16 	%rs2, 100;
	st.global.u8 	[%rd10], %rs2;
	bra.uni 	$L__BB4_6;
$L__BB4_5:
	cvt.s64.s32 	%rd7, %r3;
	add.s64 	%rd8, %rd1, %rd7;
	mov.b16 	%rs1, 0;
	st.global.u8 	[%rd8], %rs1;
$L__BB4_6:
	ret;

}
	// .globl	_Z27PerformEdgeHysteresisKernelPhS_ii
.visible .entry _Z27PerformEdgeHysteresisKernelPhS_ii(
	.param .u64 .ptr .align 1 _Z27PerformEdgeHysteresisKernelPhS_ii_param_0,
	.param .u64 .ptr .align 1 _Z27PerformEdgeHysteresisKernelPhS_ii_param_1,
	.param .u32 _Z27PerformEdgeHysteresisKernelPhS_ii_param_2,
	.param .u32 _Z27PerformEdgeHysteresisKernelPhS_ii_param_3
)
{
	.reg .pred 	%p<10>;
	.reg .b16 	%rs<12>;
	.reg .b32 	%r<12>;
	.reg .b64 	%rd<15>;

	ld.param.u64 	%rd6, [_Z27PerformEdgeHysteresisKernelPhS_ii_param_0];
	ld.param.u64 	%rd7, [_Z27PerformEdgeHysteresisKernelPhS_ii_param_1];
	ld.param.u32 	%r2, [_Z27PerformEdgeHysteresisKernelPhS_ii_param_2];
	cvta.to.global.u64 	%rd1, %rd6;
	cvta.to.global.u64 	%rd2, %rd7;
	mov.u32 	%r3, %ctaid.x;
	mov.u32 	%r4, %ntid.x;
	mov.u32 	%r5, %tid.x;
	mad.lo.s32 	%r6, %r3, %r4, %r5;
	mov.u32 	%r7, %ctaid.y;
	mov.u32 	%r8, %ntid.y;
	mov.u32 	%r9, %tid.y;
	mad.lo.s32 	%r10, %r7, %r8, %r9;
	mad.lo.s32 	%r1, %r2, %r10, %r6;
	cvt.s64.s32 	%rd8, %r1;
	add.s64 	%rd3, %rd2, %rd8;
	ld.global.u8 	%rs1, [%rd3];
	setp.ne.s16 	%p1, %rs1, 100;
	@%p1 bra 	$L__BB5_11;
	ld.global.u8 	%rs2, [%rd3+-1];
	setp.eq.s16 	%p2, %rs2, 255;
	@%p2 bra 	$L__BB5_9;
	ld.global.u8 	%rs3, [%rd3+1];
	setp.eq.s16 	%p3, %rs3, 255;
	@%p3 bra 	$L__BB5_9;
	sub.s32 	%r11, %r1, %r2;
	cvt.s64.s32 	%rd9, %r11;
	add.s64 	%rd4, %rd2, %rd9;
	ld.global.u8 	%rs4, [%rd4];
	setp.eq.s16 	%p4, %rs4, 255;
	@%p4 bra 	$L__BB5_9;
	cvt.s64.s32 	%rd10, %r2;
	add.s64 	%rd5, %rd3, %rd10;
	ld.global.u8 	%rs5, [%rd5];
	setp.eq.s16 	%p5, %rs5, 255;
	@%p5 bra 	$L__BB5_9;
	ld.global.u8 	%rs6, [%rd4+-1];
	setp.eq.s16 	%p6, %rs6, 255;
	@%p6 bra 	$L__BB5_9;
	ld.global.u8 	%rs7, [%rd4+1];
	setp.eq.s16 	%p7, %rs7, 255;
	@%p7 bra 	$L__BB5_9;
	ld.global.u8 	%rs8, [%rd5+-1];
	setp.eq.s16 	%p8, %rs8, 255;
	@%p8 bra 	$L__BB5_9;
	ld.global.u8 	%rs9, [%rd5+1];
	setp.ne.s16 	%p9, %rs9, 255;
	@%p9 bra 	$L__BB5_10;
$L__BB5_9:
	add.s64 	%rd14, %rd1, %rd8;
	mov.b16 	%rs11, 255;
	st.global.u8 	[%rd14], %rs11;
	bra.uni 	$L__BB5_11;
$L__BB5_10:
	add.s64 	%rd12, %rd1, %rd8;
	mov.b16 	%rs10, 0;
	st.global.u8 	[%rd12], %rs10;
$L__BB5_11:
	ret;

}


// ===== COMPILED SASS (sm_100) =====

	.target	sm_100

	.elftype	@"ET_EXEC"


//--------------------- .note.nv.tkinfo           --------------------------
	.section	.note.nv.tkinfo,"",@"SHT_NOTE"
	.sectionflags	@"SHF_NOTE_NV_TKINFO"
	.tkinfo
        /*0018*/ 	.word	0x00000002
        /*0030*/ 	.string	""
        /*0030*/ 	.string	"ptxas"
        /*0030*/ 	.string	"Cuda compilation tools, release 13.0, V13.0.88"
        /*0030*/ 	.string	"Build cuda_13.0.r13.0/compiler.36424714_0"
        /*0030*/ 	.string	"-arch sm_100 -m 64 "



//--------------------- .note.nv.cuinfo           --------------------------
	.section	.note.nv.cuinfo,"",@"SHT_NOTE"
	.sectionflags	@"SHF_NOTE_NV_CUINFO"
        /*0018*/ 	.short	0x0002
        /*001a*/ 	.short	0x0064
        /*001c*/ 	.short	0x0082
	.zero		2


//--------------------- .nv.info                  --------------------------
	.section	.nv.info,"",@"SHT_CUDA_INFO"
	.align	4


	//----- nvinfo : EIATTR_REGCOUNT
	.align		4
        /*0000*/ 	.byte	0x04, 0x2f
        /*0002*/ 	.short	(.L_3 - .L_2)
	.align		4
.L_2:
        /*0004*/ 	.word	index@(_Z22GaussianBlurHorizontalPhPKhiii)
        /*0008*/ 	.word	0x0000001a


	//----- nvinfo : EIATTR_FRAME_SIZE
	.align		4
.L_3:
        /*000c*/ 	.byte	0x04, 0x11
        /*000e*/ 	.short	(.L_5 - .L_4)
	.align		4
.L_4:
        /*0010*/ 	.word	index@($__internal_3_$__cuda_sm3x_div_rn_noftz_f32_slowpath)
        /*0014*/ 	.word	0x00000000


	//----- nvinfo : EIATTR_FRAME_SIZE
	.align		4
.L_5:
        /*0018*/ 	.byte	0x04, 0x11
        /*001a*/ 	.short	(.L_7 - .L_6)
	.align		4
.L_6:
        /*001c*/ 	.word	index@(_Z22GaussianBlurHorizontalPhPKhiii)
        /*0020*/ 	.word	0x00000000


	//----- nvinfo : EIATTR_REGCOUNT
	.align		4
.L_7:
        /*0024*/ 	.byte	0x04, 0x2f
        /*0026*/ 	.short	(.L_9 - .L_8)
	.align		4
.L_8:
        /*0028*/ 	.word	index@(_Z20GaussianBlurVerticalPhPKhiii)
        /*002c*/ 	.word	0x00000020


	//----- nvinfo : EIATTR_FRAME_SIZE
	.align		4
.L_9:
        /*0030*/ 	.byte	0x04, 0x11
        /*0032*/ 	.short	(.L_11 - .L_10)
	.align		4
.L_10:
        /*0034*/ 	.word	index@($__internal_2_$__cuda_sm3x_div_rn_noftz_f32_slowpath)
        /*0038*/ 	.word	0x00000000


	//----- nvinfo : EIATTR_FRAME_SIZE
	.align		4
.L_11:
        /*003c*/ 	.byte	0x04, 0x11
        /*003e*/ 	.short	(.L_13 - .L_12)
	.align		4
.L_12:
        /*0040*/ 	.word	index@(_Z20GaussianBlurVerticalPhPKhiii)
        /*0044*/ 	.word	0x00000000


	//----- nvinfo : EIATTR_REGCOUNT
	.align		4
.L_13:
        /*0048*/ 	.byte	0x04, 0x2f
        /*004a*/ 	.short	(.L_15 - .L_14)
	.align		4
.L_14:
        /*004c*/ 	.word	index@(_Z22ComputeGradientsKernelPfPhPKhii)
        /*0050*/ 	.word	0x00000018


	//----- nvinfo : EIATTR_FRAME_SIZE
	.align		4
.L_15:
        /*0054*/ 	.byte	0x04, 0x11
        /*0056*/ 	.short	(.L_17 - .L_16)
	.align		4
.L_16:
        /*0058*/ 	.word	index@($__internal_1_$__cuda_sm3x_div_rn_noftz_f32_slowpath)
        /*005c*/ 	.word	0x00000008


	//----- nvinfo : EIATTR_FRAME_SIZE
	.align		4
.L_17:
        /*0060*/ 	.byte	0x04, 0x11
        /*0062*/ 	.short	(.L_19 - .L_18)
	.align		4
.L_18:
        /*0064*/ 	.word	index@($__internal_0_$__cuda_sm20_sqrt_rn_f32_slowpath)
        /*0068*/ 	.word	0x00000008


	//----- nvinfo : EIATTR_FRAME_SIZE
	.align		4
.L_19:
        /*006c*/ 	.byte	0x04, 0x11
        /*006e*/ 	.short	(.L_21 - .L_20)
	.align		4
.L_20:
        /*0070*/ 	.word	index@(_Z22ComputeGradientsKernelPfPhPKhii)
        /*0074*/ 	.word	0x00000008


	//----- nvinfo : EIATTR_REGCOUNT
	.align		4
.L_21:
        /*0078*/ 	.byte	0x04, 0x2f
        /*007a*/ 	.short	(.L_23 - .L_22)
	.align		4
.L_22:
        /*007c*/ 	.word	index@(_Z22ReduceNonMaximumKernelPfS_Phii)
        /*0080*/ 	.word	0x00000010


	//----- nvinfo : EIATTR_FRAME_SIZE
	.align		4
.L_23:
        /*0084*/ 	.byte	0x04, 0x11
        /*0086*/ 	.short	(.L_25 - .L_24)
	.align		4
.L_24:
        /*0088*/ 	.word	index@(_Z22ReduceNonMaximumKernelPfS_Phii)
        /*008c*/ 	.word	0x00000000


	//----- nvinfo : EIATTR_REGCOUNT
	.align		4
.L_25:
        /*0090*/ 	.byte	0x04, 0x2f
        /*0092*/ 	.short	(.L_27 - .L_26)
	.align		4
.L_26:
        /*0094*/ 	.word	index@(_Z31PerformDoubleThresholdingKernelPhPfiiii)
        /*0098*/ 	.word	0x0000000a


	//----- nvinfo : EIATTR_FRAME_SIZE
	.align		4
.L_27:
        /*009c*/ 	.byte	0x04, 0x11
        /*009e*/ 	.short	(.L_29 - .L_28)
	.align		4
.L_28:
        /*00a0*/ 	.word	index@(_Z31PerformDoubleThresholdingKernelPhPfiiii)
        /*00a4*/ 	.word	0x00000000


	//----- nvinfo : EIATTR_REGCOUNT
	.align		4
.L_29:
        /*00a8*/ 	.byte	0x04, 0x2f
        /*00aa*/ 	.short	(.L_31 - .L_30)
	.align		4
.L_30:
        /*00ac*/ 	.word	index@(_Z27PerformEdgeHysteresisKernelPhS_ii)
        /*00b0*/ 	.word	0x0000000b


	//----- nvinfo : EIATTR_FRAME_SIZE
	.align		4
.L_31:
        /*00b4*/ 	.byte	0x04, 0x11
        /*00b6*/ 	.short	(.L_33 - .L_32)
	.align		4
.L_32:
        /*00b8*/ 	.word	index@(_Z27PerformEdgeHysteresisKernelPhS_ii)
        /*00bc*/ 	.word	0x00000000


	//----- nvinfo : EIATTR_MIN_STACK_SIZE
	.align		4
.L_33:
        /*00c0*/ 	.byte	0x04, 0x12
        /*00c2*/ 	.short	(.L_35 - .L_34)
	.align		4
.L_34:
        /*00c4*/ 	.word	index@(_Z27PerformEdgeHysteresisKernelPhS_ii)
        /*00c8*/ 	.word	0x00000000


	//----- nvinfo : EIATTR_MIN_STACK_SIZE
	.align		4
.L_35:
        /*00cc*/ 	.byte	0x04, 0x12
        /*00ce*/ 	.short	(.L_37 - .L_36)
	.align		4
.L_36:
        /*00d0*/ 	.word	index@(_Z31PerformDoubleThresholdingKernelPhPfiiii)
        /*00d4*/ 	.word	0x00000000


	//----- nvinfo : EIATTR_MIN_STACK_SIZE
	.align		4
.L_37:
        /*00d8*/ 	.byte	0x04, 0x12
        /*00da*/ 	.short	(.L_39 - .L_38)
	.align		4
.L_38:
        /*00dc*/ 	.word	index@(_Z22ReduceNonMaximumKernelPfS_Phii)
        /*00e0*/ 	.word	0x00000000


	//----- nvinfo : EIATTR_MIN_STACK_SIZE
	.align		4
.L_39:
        /*00e4*/ 	.byte	0x04, 0x12
        /*00e6*/ 	.short	(.L_41 - .L_40)
	.align		4
.L_40:
        /*00e8*/ 	.word	index@(_Z22ComputeGradientsKernelPfPhPKhii)
        /*00ec*/ 	.word	0x00000008


	//----- nvinfo : EIATTR_MIN_STACK_SIZE
	.align		4
.L_41:
        /*00f0*/ 	.byte	0x04, 0x12
        /*00f2*/ 	.short	(.L_43 - .L_42)
	.align		4
.L_42:
        /*00f4*/ 	.word	index@(_Z20GaussianBlurVerticalPhPKhiii)
        /*00f8*/ 	.word	0x00000000


	//----- nvinfo : EIATTR_MIN_STACK_SIZE
	.align		4
.L_43:
        /*00fc*/ 	.byte	0x04, 0x12
        /*00fe*/ 	.short	(.L_45 - .L_44)
	.align		4
.L_44:
        /*0100*/ 	.word	index@(_Z22GaussianBlurHorizontalPhPKhiii)
        /*0104*/ 	.word	0x00000000
.L_45:


//--------------------- .nv.compat                --------------------------
	.section	.nv.compat,"",@"SHT_CUDA_COMPAT_INFO"
	.align	4
        /*0000*/ 	.byte	0x02, 0x09, 0x00, 0x00, 0x02, 0x02, 0x01, 0x00, 0x02, 0x05, 0x05, 0x00, 0x03, 0x07, 0x01, 0x01
        /*0010*/ 	.byte	0x02, 0x03, 0x00, 0x00, 0x02, 0x06, 0x01, 0x00, 0x04, 0x0b, 0x08, 0x00, 0x01, 0x00, 0x00, 0x00
        /*0020*/ 	.byte	0x00, 0x00, 0x00, 0x00


//--------------------- .nv.info._Z27PerformEdgeHysteresisKernelPhS_ii --------------------------
	.section	.nv.info._Z27PerformEdgeHysteresisKernelPhS_ii,"",@"SHT_CUDA_INFO"
	.sectionflags	@""
	.align	4


	//----- nvinfo : EIATTR_CUDA_API_VERSION
	.align		4
        /*0000*/ 	.byte	0x04, 0x37
        /*0002*/ 	.short	(.L_47 - .L_46)
.L_46:
        /*0004*/ 	.word	0x00000082


	//----- nvinfo : EIATTR_KPARAM_INFO
	.align		4
.L_47:
        /*0008*/ 	.byte	0x04, 0x17
        /*000a*/ 	.short	(.L_49 - .L_48)
.L_48:
        /*000c*/ 	.word	0x00000000
        /*0010*/ 	.short	0x0003
        /*0012*/ 	.short	0x0014
        /*0014*/ 	.byte	0x00, 0xf0, 0x11, 0x00


	//----- nvinfo : EIATTR_KPARAM_INFO
	.align		4
.L_49:
        /*0018*/ 	.byte	0x04, 0x17
        /*001a*/ 	.short	(.L_51 - .L_50)
.L_50:
        /*001c*/ 	.word	0x00000000
        /*0020*/ 	.short	0x0002
        /*0022*/ 	.short	0x0010
        /*0024*/ 	.byte	0x00, 0xf0, 0x11, 0x00


	//----- nvinfo : EIATTR_KPARAM_INFO
	.align		4
.L_51:
        /*0028*/ 	.byte	0x04, 0x17
        /*002a*/ 	.short	(.L_53 - .L_52)
.L_52:
        /*002c*/ 	.word	0x00000000
        /*0030*/ 	.short	0x0001
        /*0032*/ 	.short	0x0008
        /*0034*/ 	.byte	0x00, 0xf5, 0x21, 0x00


	//----- nvinfo : EIATTR_KPARAM_INFO
	.align		4
.L_53:
        /*0038*/ 	.byte	0x04, 0x17
        /*003a*/ 	.short	(.L_55 - .L_54)
.L_54:
        /*003c*/ 	.word	0x00000000
        /*0040*/ 	.short	0x0000
        /*0042*/ 	.short	0x0000
        /*0044*/ 	.byte	0x00, 0xf5, 0x21, 0x00


	//----- nvinfo : EIATTR_SPARSE_MMA_MASK
	.align		4
.L_55:
        /*0048*/ 	.byte	0x03, 0x50
        /*004a*/ 	.short	0x0000


	//----- nvinfo : EIATTR_MAXREG_COUNT
	.align		4
        /*004c*/ 	.byte	0x03, 0x1b
        /*004e*/ 	.short	0x00ff


	//----- nvinfo : EIATTR_MERCURY_ISA_VERSION
	.align		4
        /*0050*/ 	.byte	0x03, 0x5f
        /*0052*/ 	.short	0x0101


	//----- nvinfo : EIATTR_VRC_CTA_INIT_COUNT
	.align		4
        /*0054*/ 	.byte	0x02, 0x4a
	.zero		1
	.zero		1


	//----- nvinfo : EIATTR_EXIT_INSTR_OFFSETS
	.align		4
        /*0058*/ 	.byte	0x04, 0x1c
        /*005a*/ 	.short	(.L_57 - .L_56)


	//   ....[0]....
.L_56:
        /*005c*/ 	.word	0x00000120


	//   ....[1]....
        /*0060*/ 	.word	0x00000370


	//   ....[2]....
        /*0064*/ 	.word	0x000003c0


	//----- nvinfo : EIATTR_CRS_STACK_SIZE
	.align		4
.L_57:
        /*0068*/ 	.byte	0x04, 0x1e
        /*006a*/ 	.short	(.L_59 - .L_58)
.L_58:
        /*006c*/ 	.word	0x00000000


	//----- nvinfo : EIATTR_CBANK_PARAM_SIZE
	.align		4
.L_59:
        /*0070*/ 	.byte	0x03, 0x19
        /*0072*/ 	.short	0x0018


	//----- nvinfo : EIATTR_PARAM_CBANK
	.align		4
        /*0074*/ 	.byte	0x04, 0x0a
        /*0076*/ 	.short	(.L_61 - .L_60)
	.align		4
.L_60:
        /*0078*/ 	.word	index@(.nv.constant0._Z27PerformEdgeHysteresisKernelPhS_ii)
        /*007c*/ 	.short	0x0380
        /*007e*/ 	.short	0x0018


	//----- nvinfo : EIATTR_SW_WAR
	.align		4
.L_61:
        /*0080*/ 	.byte	0x04, 0x36
        /*0082*/ 	.short	(.L_63 - .L_62)
.L_62:
        /*0084*/ 	.word	0x00000008
.L_63:


//--------------------- .nv.info._Z31PerformDoubleThresholdingKernelPhPfiiii --------------------------
	.section	.nv.info._Z31PerformDoubleThresholdingKernelPhPfiiii,"",@"SHT_CUDA_INFO"
	.sectionflags	@""
	.align	4


	//----- nvinfo : EIATTR_CUDA_API_VERSION
	.align		4
        /*0000*/ 	.byte	0x04, 0x37
        /*0002*/ 	.short	(.L_65 - .L_64)
.L_64:
        /*0004*/ 	.word	0x00000082


	//----- nvinfo : EIATTR_KPARAM_INFO
	.align		4
.L_65:
        /*0008*/ 	.byte	0x04, 0x17
        /*000a*/ 	.short	(.L_67 - .L_66)
.L_66:
        /*000c*/ 	.word	0x00000000
        /*0010*/ 	.short	0x0005
        /*0012*/ 	.short	0x001c
        /*0014*/ 	.byte	0x00, 0xf0, 0x11, 0x00


	//----- nvinfo : EIATTR_KPARAM_INFO
	.align		4
.L_67:
        /*0018*/ 	.byte	0x04, 0x17
        /*001a*/ 	.short	(.L_69 - .L_68)
.L_68:
        /*001c*/ 	.word	0x00000000
        /*0020*/ 	.short	0x0004
        /*0022*/ 	.short	0x0018
        /*0024*/ 	.byte	0x00, 0xf0, 0x11, 0x00


	//----- nvinfo : EIATTR_KPARAM_INFO
	.align		4
.L_69:
        /*0028*/ 	.byte	0x04, 0x17
        /*002a*/ 	.short	(.L_71 - .L_70)
.L_70:
        /*002c*/ 	.word	0x00000000
        /*0030*/ 	.short	0x0003
        /*0032*/ 	.short	0x0014
        /*0034*/ 	.byte	0x00, 0xf0, 0x11, 0x00


	//----- nvinfo : EIATTR_KPARAM_INFO
	.align		4
.L_71:
        /*0038*/ 	.byte	0x04, 0x17
        /*003a*/ 	.short	(.L_73 - .L_72)
.L_72:
        /*003c*/ 	.word	0x00000000
        /*0040*/ 	.short	0x0002
        /*0042*/ 	.short	0x0010
        /*0044*/ 	.byte	0x00, 0xf0, 0x11, 0x00


	//----- nvinfo : EIATTR_KPARAM_INFO
	.align		4
.L_73:
        /*0048*/ 	.byte	0x04, 0x17
        /*004a*/ 	.short	(.L_75 - .L_74)
.L_74:
        /*004c*/ 	.word	0x00000000
        /*0050*/ 	.short	0x0001
        /*0052*/ 	.short	0x0008
        /*0054*/ 	.byte	0x00, 0xf5, 0x21, 0x00


	//----- nvinfo : EIATTR_KPARAM_INFO
	.align		4
.L_75:
        /*0058*/ 	.byte	0x04, 0x17
        /*005a*/ 	.short	(.L_77 - .L_76)
.L_76:
        /*005c*/ 	.word	0x00000000
        /*0060*/ 	.short	0x0000
        /*0062*/ 	.short	0x0000
        /*0064*/ 	.byte	0x00, 0xf5, 0x21, 0x00


	//----- nvinfo : EIATTR_SPARSE_MMA_MASK
	.align		4
.L_77:
        /*0068*/ 	.byte	0x03, 0x50
        /*006a*/ 	.short	0x0000


	//----- nvinfo : EIATTR_MAXREG_COUNT
	.align		4
        /*006c*/ 	.byte	0x03, 0x1b
        /*006e*/ 	.short	0x00ff


	//----- nvinfo : EIATTR_MERCURY_ISA_VERSION
	.align		4
        /*0070*/ 	.byte	0x03, 0x5f
        /*0072*/ 	.short	0x0101


	//----- nvinfo : EIATTR_VRC_CTA_INIT_COUNT
	.align		4
        /*0074*/ 	.byte	0x02, 0x4a
	.zero		1
	.zero		1


	//----- nvinfo : EIATTR_EXIT_INSTR_OFFSETS
	.align		4
        /*0078*/ 	.byte	0x04, 0x1c
        /*007a*/ 	.short	(.L_79 - .L_78)


	//   ....[0]....
.L_78:
        /*007c*/ 	.word	0x000000c0


	//   ....[1]....
        /*0080*/ 	.word	0x000001a0


	//   ....[2]....
        /*0084*/ 	.word	0x00000230


	//   ....[3]....
        /*0088*/ 	.word	0x00000280


	//----- nvinfo : EIATTR_CBANK_PARAM_SIZE
	.align		4
.L_79:
        /*008c*/ 	.byte	0x03, 0x19
        /*008e*/ 	.short	0x0020


	//----- nvinfo : EIATTR_PARAM_CBANK
	.align		4
        /*0090*/ 	.byte	0x04, 0x0a
        /*0092*/ 	.short	(.L_81 - .L_80)
	.align		4
.L_80:
        /*0094*/ 	.word	index@(.nv.constant0._Z31PerformDoubleThresholdingKernelPhPfiiii)
        /*0098*/ 	.short	0x0380
        /*009a*/ 	.short	0x0020


	//----- nvinfo : EIATTR_SW_WAR
	.align		4
.L_81:
        /*009c*/ 	.byte	0x04, 0x36
        /*009e*/ 	.short	(.L_83 - .L_82)
.L_82:
        /*00a0*/ 	.word	0x00000008
.L_83:


//--------------------- .nv.info._Z22ReduceNonMaximumKernelPfS_Phii --------------------------
	.section	.nv.info._Z22ReduceNonMaximumKernelPfS_Phii,"",@"SHT_CUDA_INFO"
	.sectionflags	@""
	.align	4


	//----- nvinfo : EIATTR_CUDA_API_VERSION
	.align		4
        /*0000*/ 	.byte	0x04, 0x37
        /*0002*/ 	.short	(.L_85 - .L_84)
.L_84:
        /*0004*/ 	.word	0x00000082


	//----- nvinfo : EIATTR_KPARAM_INFO
	.align		4
.L_85:
        /*0008*/ 	.byte	0x04, 0x17
        /*000a*/ 	.short	(.L_87 - .L_86)
.L_86:
        /*000c*/ 	.word	0x00000000
        /*0010*/ 	.short	0x0004
        /*0012*/ 	.short	0x001c
        /*0014*/ 	.byte	0x00, 0xf0, 0x11, 0x00


	//----- nvinfo : EIATTR_KPARAM_INFO
	.align		4
.L_87:
        /*0018*/ 	.byte	0x04, 0x17
        /*001a*/ 	.short	(.L_89 - .L_88)
.L_88:
        /*001c*/ 	.word	0x00000000
        /*0020*/ 	.short	0x0003
        /*0022*/ 	.short	0x0018
        /*0024*/ 	.byte	0x00, 0xf0, 0x11, 0x00


	//----- nvinfo : EIATTR_KPARAM_INFO
	.align		4
.L_89:
        /*0028*/ 	.byte	0x04, 0x17
        /*002a*/ 	.short	(.L_91 - .L_90)
.L_90:
        /*002c*/ 	.word	0x00000000
        /*0030*/ 	.short	0x0002
        /*0032*/ 	.short	0x0010
        /*0034*/ 	.byte	0x00, 0xf5, 0x21, 0x00


	//----- nvinfo : EIATTR_KPARAM_INFO
	.align		4
.L_91:
        /*0038*/ 	.byte	0x04, 0x17
        /*003a*/ 	.short	(.L_93 - .L_92)
.L_92:
        /*003c*/ 	.word	0x00000000
        /*0040*/ 	.short	0x0001
        /*0042*/ 	.short	0x0008
        /*0044*/ 	.byte	0x00, 0xf5, 0x21, 0x00


	//----- nvinfo : EIATTR_KPARAM_INFO
	.align		4
.L_93:
        /*0048*/ 	.byte	0x04, 0x17
        /*004a*/ 	.short	(.L_95 - .L_94)
.L_94:
        /*004c*/ 	.word	0x00000000
        /*0050*/ 	.short	0x0000
        /*0052*/ 	.short	0x0000
        /*0054*/ 	.byte	0x00, 0xf5, 0x21, 0x00


	//----- nvinfo : EIATTR_SPARSE_MMA_MASK
	.align		4
.L_95:
        /*0058*/ 	.byte	0x03, 0x50
        /*005a*/ 	.short	0x0000


	//----- nvinfo : EIATTR_MAXREG_COUNT
	.align		4
        /*005c*/ 	.byte	0x03, 0x1b
        /*005e*/ 	.short	0x00ff


	//----- nvinfo : EIATTR_MERCURY_ISA_VERSION
	.align		4
        /*0060*/ 	.byte	0x03, 0x5f
        /*0062*/ 	.short	0x0101


	//----- nvinfo : EIATTR_VRC_CTA_INIT_COUNT
	.align		4
        /*0064*/ 	.byte	0x02, 0x4a
	.zero		1
	.zero		1


	//----- nvinfo : EIATTR_EXIT_INSTR_OFFSETS
	.align		4
        /*0068*/ 	.byte	0x04, 0x1c
        /*006a*/ 	.short	(.L_97 - .L_96)


	//   ....[0]....
.L_96:
        /*006c*/ 	.word	0x00000100


	//   ....[1]....
        /*0070*/ 	.word	0x00000330


	//   ....[2]....
        /*0074*/ 	.word	0x00000360


	//   ....[3]....
        /*0078*/ 	.word	0x000003d0


	//   ....[4]....
        /*007c*/ 	.word	0x00000400


	//   ....[5]....
        /*0080*/ 	.word	0x00000470


	//   ....[6]....
        /*0084*/ 	.word	0x00000550


	//   ....[7]....
        /*0088*/ 	.word	0x00000580


	//   ....[8]....
        /*008c*/ 	.word	0x00000620


	//   ....[9]....
        /*0090*/ 	.word	0x00000650


	//----- nvinfo : EIATTR_CRS_STACK_SIZE
	.align		4
.L_97:
        /*0094*/ 	.byte	0x04, 0x1e
        /*0096*/ 	.short	(.L_99 - .L_98)
.L_98:
        /*0098*/ 	.word	0x00000000


	//----- nvinfo : EIATTR_CBANK_PARAM_SIZE
	.align		4
.L_99:
        /*009c*/ 	.byte	0x03, 0x19
        /*009e*/ 	.short	0x0020


	//----- nvinfo : EIATTR_PARAM_CBANK
	.align		4
        /*00a0*/ 	.byte	0x04, 0x0a
        /*00a2*/ 	.short	(.L_101 - .L_100)
	.align		4
.L_100:
        /*00a4*/ 	.word	index@(.nv.constant0._Z22ReduceNonMaximumKernelPfS_Phii)
        /*00a8*/ 	.short	0x0380
        /*00aa*/ 	.short	0x0020


	//----- nvinfo : EIATTR_SW_WAR
	.align		4
.L_101:
        /*00ac*/ 	.byte	0x04, 0x36
        /*00ae*/ 	.short	(.L_103 - .L_102)
.L_102:
        /*00b0*/ 	.word	0x00000008
.L_103:


//--------------------- .nv.info._Z22ComputeGradientsKernelPfPhPKhii --------------------------
	.section	.nv.info._Z22ComputeGradientsKernelPfPhPKhii,"",@"SHT_CUDA_INFO"
	.sectionflags	@""
	.align	4


	//----- nvinfo : EIATTR_CUDA_API_VERSION
	.align		4
        /*0000*/ 	.byte	0x04, 0x37
        /*0002*/ 	.short	(.L_105 - .L_104)
.L_104:
        /*0004*/ 	.word	0x00000082


	//----- nvinfo : EIATTR_KPARAM_INFO
	.align		4
.L_105:
        /*0008*/ 	.byte	0x04, 0x17
        /*000a*/ 	.short	(.L_107 - .L_106)
.L_106:
        /*000c*/ 	.word	0x00000000
        /*0010*/ 	.short	0x0004
        /*0012*/ 	.short	0x001c
        /*0014*/ 	.byte	0x00, 0xf0, 0x11, 0x00


	//----- nvinfo : EIATTR_KPARAM_INFO
	.align		4
.L_107:
        /*0018*/ 	.byte	0x04, 0x17
        /*001a*/ 	.short	(.L_109 - .L_108)
.L_108:
        /*001c*/ 	.word	0x00000000
        /*0020*/ 	.short	0x0003
        /*0022*/ 	.short	0x0018
        /*0024*/ 	.byte	0x00, 0xf0, 0x11, 0x00


	//----- nvinfo : EIATTR_KPARAM_INFO
	.align		4
.L_109:
        /*0028*/ 	.byte	0x04, 0x17
        /*002a*/ 	.short	(.L_111 - .L_110)
.L_110:
        /*002c*/ 	.word	0x00000000
        /*0030*/ 	.short	0x0002
        /*0032*/ 	.short	0x0010
        /*0034*/ 	.byte	0x00, 0xf5, 0x21, 0x00


	//----- nvinfo : EIATTR_KPARAM_INFO
	.align		4
.L_111:
        /*0038*/ 	.byte	0x04, 0x17
        /*003a*/ 	.short	(.L_113 - .L_112)
.L_112:
        /*003c*/ 	.word	0x00000000
        /*0040*/ 	.short	0x0001
        /*0042*/ 	.short	0x0008
        /*0044*/ 	.byte	0x00, 0xf5, 0x21, 0x00


	//----- nvinfo : EIATTR_KPARAM_INFO
	.align		4
.L_113:
        /*0048*/ 	.byte	0x04, 0x17
        /*004a*/ 	.short	(.L_115 - .L_114)
.L_114:
        /*004c*/ 	.word	0x00000000
        /*0050*/ 	.short	0x0000
        /*0052*/ 	.short	0x0000
        /*0054*/ 	.byte	0x00, 0xf5, 0x21, 0x00


	//----- nvinfo : EIATTR_SPARSE_MMA_MASK
	.align		4
.L_115:
        /*0058*/ 	.byte	0x03, 0x50
        /*005a*/ 	.short	0x0000


	//----- nvinfo : EIATTR_MAXREG_COUNT
	.align		4
        /*005c*/ 	.byte	0x03, 0x1b
        /*005e*/ 	.short	0x00ff


	//----- nvinfo : EIATTR_EXTERNS
	.align		4
        /*0060*/ 	.byte	0x04, 0x0f
        /*0062*/ 	.short	(.L_117 - .L_116)


	//   ....[0]....
	.align		4
.L_116:
        /*0064*/ 	.word	index@(vprintf)


	//----- nvinfo : EIATTR_MERCURY_ISA_VERSION
	.align		4
.L_117:
        /*0068*/ 	.byte	0x03, 0x5f
        /*006a*/ 	.short	0x0101


	//----- nvinfo : EIATTR_VRC_CTA_INIT_COUNT
	.align		4
        /*006c*/ 	.byte	0x02, 0x4a
	.zero		1
	.zero		1


	//----- nvinfo : EIATTR_SYSCALL_OFFSETS
	.align		4
        /*0070*/ 	.byte	0x04, 0x46
        /*0072*/ 	.short	(.L_119 - .L_118)


	//   ....[0]....
.L_118:
        /*0074*/ 	.word	0x00000b10


	//----- nvinfo : EIATTR_EXIT_INSTR_OFFSETS
	.align		4
.L_119:
        /*0078*/ 	.byte	0x04, 0x1c
        /*007a*/ 	.short	(.L_121 - .L_120)


	//   ....[0]....
.L_120:
        /*007c*/ 	.word	0x00000150


	//   ....[1]....
        /*0080*/ 	.word	0x00000b80


	//----- nvinfo : EIATTR_CRS_STACK_SIZE
	.align		4
.L_121:
        /*0084*/ 	.byte	0x04, 0x1e
        /*0086*/ 	.short	(.L_123 - .L_122)
.L_122:
        /*0088*/ 	.word	0x00000000


	//----- nvinfo : EIATTR_CBANK_PARAM_SIZE
	.align		4
.L_123:
        /*008c*/ 	.byte	0x03, 0x19
        /*008e*/ 	.short	0x0020


	//----- nvinfo : EIATTR_PARAM_CBANK
	.align		4
        /*0090*/ 	.byte	0x04, 0x0a
        /*0092*/ 	.short	(.L_125 - .L_124)
	.align		4
.L_124:
        /*0094*/ 	.word	index@(.nv.constant0._Z22ComputeGradientsKernelPfPhPKhii)
        /*0098*/ 	.short	0x0380
        /*009a*/ 	.short	0x0020


	//----- nvinfo : EIATTR_SW_WAR
	.align		4
.L_125:
        /*009c*/ 	.byte	0x04, 0x36
        /*009e*/ 	.short	(.L_127 - .L_126)
.L_126:
        /*00a0*/ 	.word	0x00000008
.L_127:


//--------------------- .nv.info._Z20GaussianBlurVerticalPhPKhiii --------------------------
	.section	.nv.info._Z20GaussianBlurVerticalPhPKhiii,"",@"SHT_CUDA_INFO"
	.sectionflags	@""
	.align	4


	//----- nvinfo : EIATTR_CUDA_API_VERSION
	.align		4
        /*0000*/ 	.byte	0x04, 0x37
        /*0002*/ 	.short	(.L_129 - .L_128)
.L_128:
        /*0004*/ 	.word	0x00000082


	//----- nvinfo : EIATTR_KPARAM_INFO
	.align		4
.L_129:
        /*0008*/ 	.byte	0x04, 0x17
        /*000a*/ 	.short	(.L_131 - .L_130)
.L_130:
        /*000c*/ 	.word	0x00000000
        /*0010*/ 	.short	0x0004
        /*0012*/ 	.short	0x0018
        /*0014*/ 	.byte	0x00, 0xf0, 0x11, 0x00


	//----- nvinfo : EIATTR_KPARAM_INFO
	.align		4
.L_131:
        /*0018*/ 	.byte	0x04, 0x17
        /*001a*/ 	.short	(.L_133 - .L_132)
.L_132:
        /*001c*/ 	.word	0x00000000
        /*0020*/ 	.short	0x0003
        /*0022*/ 	.short	0x0014
        /*0024*/ 	.byte	0x00, 0xf0, 0x11, 0x00


	//----- nvinfo : EIATTR_KPARAM_INFO
	.align		4
.L_133:
        /*0028*/ 	.byte	0x04, 0x17
        /*002a*/ 	.short	(.L_135 - .L_134)
.L_134:
        /*002c*/ 	.word	0x00000000
        /*0030*/ 	.short	0x0002
        /*0032*/ 	.short	0x0010
        /*0034*/ 	.byte	0x00, 0xf0, 0x11, 0x00


	//----- nvinfo : EIATTR_KPARAM_INFO
	.align		4
.L_135:
        /*0038*/ 	.byte	0x04, 0x17
        /*003a*/ 	.short	(.L_137 - .L_136)
.L_136:
        /*003c*/ 	.word	0x00000000
        /*0040*/ 	.short	0x0001
        /*0042*/ 	.short	0x0008
        /*0044*/ 	.byte	0x00, 0xf5, 0x21, 0x00


	//----- nvinfo : EIATTR_KPARAM_INFO
	.align		4
.L_137:
        /*0048*/ 	.byte	0x04, 0x17
        /*004a*/ 	.short	(.L_139 - .L_138)
.L_138:
        /*004c*/ 	.word	0x00000000
        /*0050*/ 	.short	0x0000
        /*0052*/ 	.short	0x0000
        /*0054*/ 	.byte	0x00, 0xf5, 0x21, 0x00


	//----- nvinfo : EIATTR_SPARSE_MMA_MASK
	.align		4
.L_139:
        /*0058*/ 	.byte	0x03, 0x50
        /*005a*/ 	.short	0x0000


	//----- nvinfo : EIATTR_MAXREG_COUNT
	.align		4
        /*005c*/ 	.byte	0x03, 0x1b
        /*005e*/ 	.short	0x00ff


	//----- nvinfo : EIATTR_MERCURY_ISA_VERSION
	.align		4
        /*0060*/ 	.byte	0x03, 0x5f
        /*0062*/ 	.short	0x0101


	//----- nvinfo : EIATTR_VRC_CTA_INIT_COUNT
	.align		4
        /*0064*/ 	.byte	0x02, 0x4a
	.zero		1
	.zero		1


	//----- nvinfo : EIATTR_EXIT_INSTR_OFFSETS
	.align		4
        /*0068*/ 	.byte	0x04, 0x1c
        /*006a*/ 	.short	(.L_141 - .L_140)


	//   ....[0]....
.L_140:
        /*006c*/ 	.word	0x000000d0


	//   ....[1]....
        /*0070*/ 	.word	0x00001180


	//----- nvinfo : EIATTR_CRS_STACK_SIZE
	.align		4
.L_141:
        /*0074*/ 	.byte	0x04, 0x1e
        /*0076*/ 	.short	(.L_143 - .L_142)
.L_142:
        /*0078*/ 	.word	0x00000000


	//----- nvinfo : EIATTR_CBANK_PARAM_SIZE
	.align		4
.L_143:
        /*007c*/ 	.byte	0x03, 0x19
        /*007e*/ 	.short	0x001c


	//----- nvinfo : EIATTR_PARAM_CBANK
	.align		4
        /*0080*/ 	.byte	0x04, 0x0a
        /*0082*/ 	.short	(.L_145 - .L_144)
	.align		4
.L_144:
        /*0084*/ 	.word	index@(.nv.constant0._Z20GaussianBlurVerticalPhPKhiii)
        /*0088*/ 	.short	0x0380
        /*008a*/ 	.short	0x001c


	//----- nvinfo : EIATTR_SW_WAR
	.align		4
.L_145:
        /*008c*/ 	.byte	0x04, 0x36
        /*008e*/ 	.short	(.L_147 - .L_146)
.L_146:
        /*0090*/ 	.word	0x00000008
.L_147:


//--------------------- .nv.info._Z22GaussianBlurHorizontalPhPKhiii --------------------------
	.section	.nv.info._Z22GaussianBlurHorizontalPhPKhiii,"",@"SHT_CUDA_INFO"
	.sectionflags	@""
	.align	4


	//----- nvinfo : EIATTR_CUDA_API_VERSION
	.align		4
        /*0000*/ 	.byte	0x04, 0x37
        /*0002*/ 	.short	(.L_149 - .L_148)
.L_148:
        /*0004*/ 	.word	0x00000082


	//----- nvinfo : EIATTR_KPARAM_INFO
	.align		4
.L_149:
        /*0008*/ 	.byte	0x04, 0x17
        /*000a*/ 	.short	(.L_151 - .L_150)
.L_150:
        /*000c*/ 	.word	0x00000000
        /*0010*/ 	.short	0x0004
        /*0012*/ 	.short	0x0018
        /*0014*/ 	.byte	0x00, 0xf0, 0x11, 0x00


	//----- nvinfo : EIATTR_KPARAM_INFO
	.align		4
.L_151:
        /*0018*/ 	.byte	0x04, 0x17
        /*001a*/ 	.short	(.L_153 - .L_152)
.L_152:
        /*001c*/ 	.word	0x00000000
        /*0020*/ 	.short	0x0003
        /*0022*/ 	.short	0x0014
        /*0024*/ 	.byte	0x00, 0xf0, 0x11, 0x00


	//----- nvinfo : EIATTR_KPARAM_INFO
	.align		4
.L_153:
        /*0028*/ 	.byte	0x04, 0x17
        /*002a*/ 	.short	(.L_155 - .L_154)
.L_154:
        /*002c*/ 	.word	0x00000000
        /*0030*/ 	.short	0x0002
        /*0032*/ 	.short	0x0010
        /*0034*/ 	.byte	0x00, 0xf0, 0x11, 0x00


	//----- nvinfo : EIATTR_KPARAM_INFO
	.align		4
.L_155:
        /*0038*/ 	.byte	0x04, 0x17
        /*003a*/ 	.short	(.L_157 - .L_156)
.L_156:
        /*003c*/ 	.word	0x00000000
        /*0040*/ 	.short	0x0001
        /*0042*/ 	.short	0x0008
        /*0044*/ 	.byte	0x00, 0xf5, 0x21, 0x00


	//----- nvinfo : EIATTR_KPARAM_INFO
	.align		4
.L_157:
        /*0048*/ 	.byte	0x04, 0x17
        /*004a*/ 	.short	(.L_159 - .L_158)
.L_158:
        /*004c*/ 	.word	0x00000000
        /*0050*/ 	.short	0x0000
        /*0052*/ 	.short	0x0000
        /*0054*/ 	.byte	0x00, 0xf5, 0x21, 0x00


	//----- nvinfo : EIATTR_SPARSE_MMA_MASK
	.align		4
.L_159:
        /*0058*/ 	.byte	0x03, 0x50
        /*005a*/ 	.short	0x0000


	//----- nvinfo : EIATTR_MAXREG_COUNT
	.align		4
        /*005c*/ 	.byte	0x03, 0x1b
        /*005e*/ 	.short	0x00ff


	//----- nvinfo : EIATTR_MERCURY_ISA_VERSION
	.align		4
        /*0060*/ 	.byte	0x03, 0x5f
        /*0062*/ 	.short	0x0101


	//----- nvinfo : EIATTR_VRC_CTA_INIT_COUNT
	.align		4
        /*0064*/ 	.byte	0x02, 0x4a
	.zero		1
	.zero		1


	//----- nvinfo : EIATTR_EXIT_INSTR_OFFSETS
	.align		4
        /*0068*/ 	.byte	0x04, 0x1c
        /*006a*/ 	.short	(.L_161 - .L_160)


	//   ....[0]....
.L_160:
        /*006c*/ 	.word	0x000000c0


	//   ....[1]....
        /*0070*/ 	.word	0x00000da0


	//----- nvinfo : EIATTR_CRS_STACK_SIZE
	.align		4
.L_161:
        /*0074*/ 	.byte	0x04, 0x1e
        /*0076*/ 	.short	(.L_163 - .L_162)
.L_162:
        /*0078*/ 	.word	0x00000000


	//----- nvinfo : EIATTR_CBANK_PARAM_SIZE
	.align		4
.L_163:
        /*007c*/ 	.byte	0x03, 0x19
        /*007e*/ 	.short	0x001c


	//----- nvinfo : EIATTR_PARAM_CBANK
	.align		4
        /*0080*/ 	.byte	0x04, 0x0a
        /*0082*/ 	.short	(.L_165 - .L_164)
	.align		4
.L_164:
        /*0084*/ 	.word	index@(.nv.constant0._Z22GaussianBlurHorizontalPhPKhiii)
        /*0088*/ 	.short	0x0380
        /*008a*/ 	.short	0x001c


	//----- nvinfo : EIATTR_SW_WAR
	.align		4
.L_165:
        /*008c*/ 	.byte	0x04, 0x36
        /*008e*/ 	.short	(.L_167 - .L_166)
.L_166:
        /*0090*/ 	.word	0x00000008
.L_167:


//--------------------- .nv.callgraph             --------------------------
	.section	.nv.callgraph,"",@"SHT_CUDA_CALLGRAPH"
	.align	4
	.sectionentsize	8
	.align		4
        /*0000*/ 	.word	0x00000000
	.align		4
        /*0004*/ 	.word	0xffffffff
	.align		4
        /*0008*/ 	.word	index@(_Z22ComputeGradientsKernelPfPhPKhii)
	.align		4
        /*000c*/ 	.word	index@(vprintf)
	.align		4
        /*0010*/ 	.word	0x00000000
	.align		4
        /*0014*/ 	.word	0xfffffffe
	.align		4
        /*0018*/ 	.word	0x00000000
	.align		4
        /*001c*/ 	.word	0xfffffffd
	.align		4
        /*0020*/ 	.word	0x00000000
	.align		4
        /*0024*/ 	.word	0xfffffffc


//--------------------- .nv.constant3             --------------------------
	.section	.nv.constant3,"a",@progbits
	.align	4
.nv.constant3:
	.type		GaussianKernel_1D,@object
	.size		GaussianKernel_1D,(.L_0 - GaussianKernel_1D)
GaussianKernel_1D:
        /*0000*/ 	.byte	0x00, 0x00, 0x80, 0x3f, 0x00, 0x00, 0x00, 0x40, 0x00, 0x00, 0x80, 0x3f
.L_0:


//--------------------- .nv.constant4             --------------------------
	.section	.nv.constant4,"a",@progbits
	.align	8
	.align		8
.nv.constant4:
        /*0000*/ 	.dword	$str
	.align		8
        /*0008*/ 	.dword	vprintf


//--------------------- .text._Z27PerformEdgeHysteresisKernelPhS_ii --------------------------
	.section	.text._Z27PerformEdgeHysteresisKernelPhS_ii,"ax",@progbits
	.align	128
        .global         _Z27PerformEdgeHysteresisKernelPhS_ii
        .type           _Z27PerformEdgeHysteresisKernelPhS_ii,@function
        .size           _Z27PerformEdgeHysteresisKernelPhS_ii,(.L_x_85 - _Z27PerformEdgeHysteresisKernelPhS_ii)
        .other          _Z27PerformEdgeHysteresisKernelPhS_ii,@"STO_CUDA_ENTRY STV_DEFAULT"
_Z27PerformEdgeHysteresisKernelPhS_ii:
.text._Z27PerformEdgeHysteresisKernelPhS_ii:
[----:B------:R-:W-:Y:S01]  /*0000*/  LDC R1, c[0x0][0x37c] ;  /* 0x0000df00ff017b82 */ /* 0x000fe20000000800 */
[----:B------:R-:W0:Y:S07]  /*0010*/  S2R R3, SR_TID.X ;  /* 0x0000000000037919 */ /* 0x000e2e0000002100 */
[----:B------:R-:W0:Y:S01]  /*0020*/  S2UR UR4, SR_CTAID.X ;  /* 0x00000000000479c3 */ /* 0x000e220000002500 */
[----:B------:R-:W1:Y:S01]  /*0030*/  LDCU.64 UR6, c[0x0][0x388] ;  /* 0x00007100ff0677ac */ /* 0x000e620008000a00 */
[----:B------:R-:W2:Y:S06]  /*0040*/  S2R R5, SR_TID.Y ;  /* 0x0000000000057919 */ /* 0x000eac0000002200 */
[----:B------:R-:W0:Y:S08]  /*0050*/  LDC R0, c[0x0][0x360] ;  /* 0x0000d800ff007b82 */ /* 0x000e300000000800 */
[----:B------:R-:W2:Y:S08]  /*0060*/  S2UR UR5, SR_CTAID.Y ;  /* 0x00000000000579c3 */ /* 0x000eb00000002600 */
[----:B------:R-:W2:Y:S08]  /*0070*/  LDC R2, c[0x0][0x364] ;  /* 0x0000d900ff027b82 */ /* 0x000eb00000000800 */
[----:B------:R-:W3:Y:S01]  /*0080*/  LDC R7, c[0x0][0x390] ;  /* 0x0000e400ff077b82 */ /* 0x000ee20000000800 */
[----:B0-----:R-:W-:-:S02]  /*0090*/  IMAD R0, R0, UR4, R3 ;  /* 0x0000000400007c24 */ /* 0x001fc4000f8e0203 */
[----:B--2---:R-:W-:Y:S01]  /*00a0*/  IMAD R3, R2, UR5, R5 ;  /* 0x0000000502037c24 */ /* 0x004fe2000f8e0205 */
[----:B------:R-:W0:Y:S03]  /*00b0*/  LDCU.64 UR4, c[0x0][0x358] ;  /* 0x00006b00ff0477ac */ /* 0x000e260008000a00 */
[----:B---3--:R-:W-:-:S05]  /*00c0*/  IMAD R0, R3, R7, R0 ;  /* 0x0000000703007224 */ /* 0x008fca00078e0200 */
[----:B------:R-:W-:Y:S02]  /*00d0*/  SHF.R.S32.HI R8, RZ, 0x1f, R0 ;  /* 0x0000001fff087819 */ /* 0x000fe40000011400 */
[----:B-1----:R-:W-:-:S04]  /*00e0*/  IADD3 R2, P0, PT, R0, UR6, RZ ;  /* 0x0000000600027c10 */ /* 0x002fc8000ff1e0ff */
[----:B------:R-:W-:-:S05]  /*00f0*/  IADD3.X R3, PT, PT, R8, UR7, RZ, P0, !PT ;  /* 0x0000000708037c10 */ /* 0x000fca00087fe4ff */
[----:B0-----:R-:W2:Y:S02]  /*0100*/  LDG.E.U8 R4, desc[UR4][R2.64] ;  /* 0x0000000402047981 */ /* 0x001ea4000c1e1100 */
[----:B--2---:R-:W-:-:S13]  /*0110*/  ISETP.NE.AND P0, PT, R4, 0x64, PT ;  /* 0x000000640400780c */ /* 0x004fda0003f05270 */
[----:B------:R-:W-:Y:S05]  /*0120*/  @P0 EXIT ;  /* 0x000000000000094d */ /* 0x000fea0003800000 */
[----:B------:R-:W2:Y:S01]  /*0130*/  LDG.E.U8 R4, desc[UR4][R2.64+-0x1] ;  /* 0xffffff0402047981 */ /* 0x000ea2000c1e1100 */
[----:B------:R-:W-:Y:S01]  /*0140*/  BSSY.RECONVERGENT B0, `(.L_x_0) ;  /* 0x000001d000007945 */ /* 0x000fe20003800200 */
[----:B--2---:R-:W-:-:S13]  /*0150*/  ISETP.NE.AND P0, PT, R4, 0xff, PT ;  /* 0x000000ff0400780c */ /* 0x004fda0003f05270 */
[----:B------:R-:W-:Y:S05]  /*0160*/  @!P0 BRA `(.L_x_1) ;  /* 0x0000000000688947 */ /* 0x000fea0003800000 */
[----:B------:R-:W2:Y:S02]  /*0170*/  LDG.E.U8 R4, desc[UR4][R2.64+0x1] ;  /* 0x0000010402047981 */ /* 0x000ea4000c1e1100 */
[----:B--2---:R-:W-:-:S13]  /*0180*/  ISETP.NE.AND P0, PT, R4, 0xff, PT ;  /* 0x000000ff0400780c */ /* 0x004fda0003f05270 */
[----:B------:R-:W-:Y:S05]  /*0190*/  @!P0 BRA `(.L_x_1) ;  /* 0x00000000005c8947 */ /* 0x000fea0003800000 */
[----:B------:R-:W-:-:S05]  /*01a0*/  IMAD.IADD R5, R0, 0x1, -R7 ;  /* 0x0000000100057824 */ /* 0x000fca00078e0a07 */
[----:B------:R-:W-:-:S04]  /*01b0*/  IADD3 R4, P0, PT, R5, UR6, RZ ;  /* 0x0000000605047c10 */ /* 0x000fc8000ff1e0ff */
[----:B------:R-:W-:-:S05]  /*01c0*/  LEA.HI.X.SX32 R5, R5, UR7, 0x1, P0 ;  /* 0x0000000705057c11 */ /* 0x000fca00080f0eff */
[----:B------:R-:W2:Y:S02]  /*01d0*/  LDG.E.U8 R6, desc[UR4][R4.64] ;  /* 0x0000000404067981 */ /* 0x000ea4000c1e1100 */
[----:B--2---:R-:W-:-:S13]  /*01e0*/  ISETP.NE.AND P0, PT, R6, 0xff, PT ;  /* 0x000000ff0600780c */ /* 0x004fda0003f05270 */
[----:B------:R-:W-:Y:S05]  /*01f0*/  @!P0 BRA `(.L_x_1) ;  /* 0x0000000000448947 */ /* 0x000fea0003800000 */
[----:B------:R-:W-:-:S04]  /*0200*/  IADD3 R2, P0, PT, R2, R7, RZ ;  /* 0x0000000702027210 */ /* 0x000fc80007f1e0ff */
[----:B------:R-:W-:-:S05]  /*0210*/  LEA.HI.X.SX32 R3, R7, R3, 0x1, P0 ;  /* 0x0000000307037211 */ /* 0x000fca00000f0eff */
[----:B------:R-:W2:Y:S02]  /*0220*/  LDG.E.U8 R6, desc[UR4][R2.64] ;  /* 0x0000000402067981 */ /* 0x000ea4000c1e1100 */
[----:B--2---:R-:W-:-:S13]  /*0230*/  ISETP.NE.AND P0, PT, R6, 0xff, PT ;  /* 0x000000ff0600780c */ /* 0x004fda0003f05270 */
[----:B------:R-:W-:Y:S05]  /*0240*/  @!P0 BRA `(.L_x_1) ;  /* 0x0000000000308947 */ /* 0x000fea0003800000 */
        /* <DEDUP_REMOVED lines=11> */
[----:B------:R-:W-:Y:S05]  /*0300*/  @P0 BRA `(.L_x_2) ;  /* 0x00000000001c0947 */ /* 0x000fea0003800000 */
.L_x_1:
[----:B------:R-:W-:Y:S05]  /*0310*/  BSYNC.RECONVERGENT B0 ;  /* 0x0000000000007941 */ /* 0x000fea0003800200 */
.L_x_0:
[----:B------:R-:W0:Y:S02]  /*0320*/  LDCU.64 UR8, c[0x0][0x380] ;  /* 0x00007000ff0877ac */ /* 0x000e240008000a00 */
[----:B0-----:R-:W-:Y:S01]  /*0330*/  IADD3 R2, P0, PT, R0, UR8, RZ ;  /* 0x0000000800027c10 */ /* 0x001fe2000ff1e0ff */
[----:B------:R-:W-:-:S03]  /*0340*/  IMAD.MOV.U32 R0, RZ, RZ, 0xff ;  /* 0x000000ffff007424 */ /* 0x000fc600078e00ff */
[----:B------:R-:W-:-:S05]  /*0350*/  IADD3.X R3, PT, PT, R8, UR9, RZ, P0, !PT ;  /* 0x0000000908037c10 */ /* 0x000fca00087fe4ff */
[----:B------:R-:W-:Y:S01]  /*0360*/  STG.E.U8 desc[UR4][R2.64], R0 ;  /* 0x0000000002007986 */ /* 0x000fe2000c101104 */
[----:B------:R-:W-:Y:S05]  /*0370*/  EXIT ;  /* 0x000000000000794d */ /* 0x000fea0003800000 */
.L_x_2:
[----:B------:R-:W0:Y:S02]  /*0380*/  LDCU.64 UR8, c[0x0][0x380] ;  /* 0x00007000ff0877ac */ /* 0x000e240008000a00 */
[----:B0-----:R-:W-:-:S04]  /*0390*/  IADD3 R2, P0, PT, R0, UR8, RZ ;  /* 0x0000000800027c10 */ /* 0x001fc8000ff1e0ff */
[----:B------:R-:W-:-:S05]  /*03a0*/  IADD3.X R3, PT, PT, R8, UR9, RZ, P0, !PT ;  /* 0x0000000908037c10 */ /* 0x000fca00087fe4ff */
[----:B------:R-:W-:Y:S01]  /*03b0*/  STG.E.U8 desc[UR4][R2.64], RZ ;  /* 0x000000ff02007986 */ /* 0x000fe2000c101104 */
[----:B------:R-:W-:Y:S05]  /*03c0*/  EXIT ;  /* 0x000000000000794d */ /* 0x000fea0003800000 */
.L_x_3:
[----:B------:R-:W-:-:S00]  /*03d0*/  BRA `(.L_x_3) ;  /* 0xfffffffc00fc7947 */ /* 0x000fc0000383ffff */
[----:B------:R-:W-:-:S00]  /*03e0*/  NOP ;  /* 0x0000000000007918 */ /* 0x000fc00000000000 */
        /* <DEDUP_REMOVED lines=9> */
.L_x_85:


//--------------------- .text._Z31PerformDoubleThresholdingKernelPhPfiiii --------------------------
	.section	.text._Z31PerformDoubleThresholdingKernelPhPfiiii,"ax",@progbits
	.align	128
        .global         _Z31PerformDoubleThresholdingKernelPhPfiiii
        .type           _Z31PerformDoubleThresholdingKernelPhPfiiii,@function
        .size           _Z31PerformDoubleThresholdingKernelPhPfiiii,(.L_x_86 - _Z31PerformDoubleThresholdingKernelPhPfiiii)
        .other          _Z31PerformDoubleThresholdingKernelPhPfiiii,@"STO_CUDA_ENTRY STV_DEFAULT"
_Z31PerformDoubleThresholdingKernelPhPfiiii:
.text._Z31PerformDoubleThresholdingKernelPhPfiiii:
[----:B------:R-:W-:Y:S01]  /*0000*/  LDC R1, c[0x0][0x37c] ;  /* 0x0000df00ff017b82 */ /* 0x000fe20000000800 */
[----:B------:R-:W0:Y:S07]  /*0010*/  S2R R2, SR_TID.Y ;  /* 0x0000000000027919 */ /* 0x000e2e0000002200 */
[----:B------:R-:W1:Y:S01]  /*0020*/  LDC R0, c[0x0][0x360] ;  /* 0x0000d800ff007b82 */ /* 0x000e620000000800 */
[----:B------:R-:W2:Y:S01]  /*0030*/  LDCU.64 UR6, c[0x0][0x398] ;  /* 0x00007300ff0677ac */ /* 0x000ea20008000a00 */
[----:B------:R-:W1:Y:S06]  /*0040*/  S2R R3, SR_TID.X ;  /* 0x0000000000037919 */ /* 0x000e6c0000002100 */
[----:B------:R-:W0:Y:S08]  /*0050*/  S2UR UR5, SR_CTAID.Y ;  /* 0x00000000000579c3 */ /* 0x000e300000002600 */
[----:B------:R-:W0:Y:S08]  /*0060*/  LDC R5, c[0x0][0x364] ;  /* 0x0000d900ff057b82 */ /* 0x000e300000000800 */
[----:B------:R-:W1:Y:S01]  /*0070*/  S2UR UR4, SR_CTAID.X ;  /* 0x00000000000479c3 */ /* 0x000e620000002500 */
[----:B0-----:R-:W-:-:S05]  /*0080*/  IMAD R5, R5, UR5, R2 ;  /* 0x0000000505057c24 */ /* 0x001fca000f8e0202 */
[----:B--2---:R-:W-:Y:S01]  /*0090*/  ISETP.GE.AND P0, PT, R5, UR7, PT ;  /* 0x0000000705007c0c */ /* 0x004fe2000bf06270 */
[----:B-1----:R-:W-:-:S05]  /*00a0*/  IMAD R0, R0, UR4, R3 ;  /* 0x0000000400007c24 */ /* 0x002fca000f8e0203 */
[----:B------:R-:W-:-:S13]  /*00b0*/  ISETP.GE.OR P0, PT, R0, UR6, P0 ;  /* 0x0000000600007c0c */ /* 0x000fda0008706670 */
[----:B------:R-:W-:Y:S05]  /*00c0*/  @P0 EXIT ;  /* 0x000000000000094d */ /* 0x000fea0003800000 */
[----:B------:R-:W0:Y:S01]  /*00d0*/  LDC.64 R2, c[0x0][0x388] ;  /* 0x0000e200ff027b82 */ /* 0x000e220000000a00 */
[----:B------:R-:W1:Y:S01]  /*00e0*/  LDCU.64 UR4, c[0x0][0x358] ;  /* 0x00006b00ff0477ac */ /* 0x000e620008000a00 */
[----:B------:R-:W-:Y:S01]  /*00f0*/  IMAD R7, R5, UR6, R0 ;  /* 0x0000000605077c24 */ /* 0x000fe2000f8e0200 */
[----:B------:R-:W2:Y:S03]  /*0100*/  LDCU UR7, c[0x0][0x390] ;  /* 0x00007200ff0777ac */ /* 0x000ea60008000800 */
[----:B0-----:R-:W-:-:S06]  /*0110*/  IMAD.WIDE R2, R7, 0x4, R2 ;  /* 0x0000000407027825 */ /* 0x001fcc00078e0202 */
[----:B-1----:R-:W3:Y:S01]  /*0120*/  LDG.E R2, desc[UR4][R2.64] ;  /* 0x0000000402027981 */ /* 0x002ee2000c1e1900 */
[----:B--2---:R-:W-:Y:S01]  /*0130*/  I2FP.F32.S32 R5, UR7 ;  /* 0x0000000700057c45 */ /* 0x004fe20008201400 */
[----:B------:R-:W-:-:S03]  /*0140*/  IMAD.MOV.U32 R0, RZ, RZ, 0xff ;  /* 0x000000ffff007424 */ /* 0x000fc600078e00ff */
[----:B---3--:R-:W-:-:S13]  /*0150*/  FSETP.GT.AND P0, PT, R2, R5, PT ;  /* 0x000000050200720b */ /* 0x008fda0003f04000 */
[----:B------:R-:W0:Y:S02]  /*0160*/  @P0 LDC.64 R4, c[0x0][0x380] ;  /* 0x0000e000ff040b82 */ /* 0x000e240000000a00 */
[----:B0-----:R-:W-:-:S04]  /*0170*/  @P0 IADD3 R4, P1, PT, R7, R4, RZ ;  /* 0x0000000407040210 */ /* 0x001fc80007f3e0ff */
[----:B------:R-:W-:-:S05]  /*0180*/  @P0 LEA.HI.X.SX32 R5, R7, R5, 0x1, P1 ;  /* 0x0000000507050211 */ /* 0x000fca00008f0eff */
[----:B------:R0:W-:Y:S01]  /*0190*/  @P0 STG.E.U8 desc[UR4][R4.64], R0 ;  /* 0x0000000004000986 */ /* 0x0001e2000c101104 */
[----:B------:R-:W-:Y:S05]  /*01a0*/  @P0 EXIT ;  /* 0x000000000000094d */ /* 0x000fea0003800000 */
[----:B------:R-:W1:Y:S01]  /*01b0*/  LDCU UR6, c[0x0][0x394] ;  /* 0x00007280ff0677ac */ /* 0x000e620008000800 */
[----:B0-----:R-:W-:Y:S01]  /*01c0*/  IMAD.MOV.U32 R0, RZ, RZ, 0x64 ;  /* 0x00000064ff007424 */ /* 0x001fe200078e00ff */
[----:B-1----:R-:W-:-:S04]  /*01d0*/  I2FP.F32.S32 R3, UR6 ;  /* 0x0000000600037c45 */ /* 0x002fc80008201400 */
[----:B------:R-:W-:-:S13]  /*01e0*/  FSETP.GT.AND P0, PT, R2, R3, PT ;  /* 0x000000030200720b */ /* 0x000fda0003f04000 */
[----:B------:R-:W0:Y:S02]  /*01f0*/  @P0 LDC.64 R2, c[0x0][0x380] ;  /* 0x0000e000ff020b82 */ /* 0x000e240000000a00 */
[----:B0-----:R-:W-:-:S04]  /*0200*/  @P0 IADD3 R2, P1, PT, R7, R2, RZ ;  /* 0x0000000207020210 */ /* 0x001fc80007f3e0ff */
[----:B------:R-:W-:-:S05]  /*0210*/  @P0 LEA.HI.X.SX32 R3, R7, R3, 0x1, P1 ;  /* 0x0000000307030211 */ /* 0x000fca00008f0eff */
[----:B------:R0:W-:Y:S01]  /*0220*/  @P0 STG.E.U8 desc[UR4][R2.64], R0 ;  /* 0x0000000002000986 */ /* 0x0001e2000c101104 */
[----:B------:R-:W-:Y:S05]  /*0230*/  @P0 EXIT ;  /* 0x000000000000094d */ /* 0x000fea0003800000 */
[----:B------:R-:W0:Y:S02]  /*0240*/  LDCU.64 UR6, c[0x0][0x380] ;  /* 0x00007000ff0677ac */ /* 0x000e240008000a00 */
[----:B0-----:R-:W-:-:S04]  /*0250*/  IADD3 R2, P0, PT, R7, UR6, RZ ;  /* 0x0000000607027c10 */ /* 0x001fc8000ff1e0ff */
[----:B------:R-:W-:-:S05]  /*0260*/  LEA.HI.X.SX32 R3, R7, UR7, 0x1, P0 ;  /* 0x0000000707037c11 */ /* 0x000fca00080f0eff */
[----:B------:R-:W-:Y:S01]  /*0270*/  STG.E.U8 desc[UR4][R2.64], RZ ;  /* 0x000000ff02007986 */ /* 0x000fe2000c101104 */
[----:B------:R-:W-:Y:S05]  /*0280*/  EXIT ;  /* 0x000000000000794d */ /* 0x000fea0003800000 */
.L_x_4:
        /* <DEDUP_REMOVED lines=15> */
.L_x_86:


//--------------------- .text._Z22ReduceNonMaximumKernelPfS_Phii --------------------------
	.section	.text._Z22ReduceNonMaximumKernelPfS_Phii,"ax",@progbits
	.align	128
        .global         _Z22ReduceNonMaximumKernelPfS_Phii
        .type           _Z22ReduceNonMaximumKernelPfS_Phii,@function
        .size           _Z22ReduceNonMaximumKernelPfS_Phii,(.L_x_87 - _Z22ReduceNonMaximumKernelPfS_Phii)
        .other          _Z22ReduceNonMaximumKernelPfS_Phii,@"STO_CUDA_ENTRY STV_DEFAULT"
_Z22ReduceNonMaximumKernelPfS_Phii:
.text._Z22ReduceNonMaximumKernelPfS_Phii:
[----:B------:R-:W-:Y:S01]  /*0000*/  LDC R1, c[0x0][0x37c] ;  /* 0x0000df00ff017b82 */ /* 0x000fe20000000800 */
[----:B------:R-:W0:Y:S07]  /*0010*/  S2R R0, SR_TID.X ;  /* 0x0000000000007919 */ /* 0x000e2e0000002100 */
[----:B------:R-:W0:Y:S01]  /*0020*/  S2UR UR4, SR_CTAID.X ;  /* 0x00000000000479c3 */ /* 0x000e220000002500 */
[----:B------:R-:W1:Y:S07]  /*0030*/  S2R R7, SR_TID.Y ;  /* 0x0000000000077919 */ /* 0x000e6e0000002200 */
[----:B------:R-:W0:Y:S08]  /*0040*/  LDC R5, c[0x0][0x360] ;  /* 0x0000d800ff057b82 */ /* 0x000e300000000800 */
[----:B------:R-:W2:Y:S08]  /*0050*/  LDC.64 R2, c[0x0][0x398] ;  /* 0x0000e600ff027b82 */ /* 0x000eb00000000a00 */
[----:B------:R-:W1:Y:S08]  /*0060*/  S2UR UR5, SR_CTAID.Y ;  /* 0x00000000000579c3 */ /* 0x000e700000002600 */
[----:B------:R-:W1:Y:S01]  /*0070*/  LDC R4, c[0x0][0x364] ;  /* 0x0000d900ff047b82 */ /* 0x000e620000000800 */
[----:B0-----:R-:W-:-:S02]  /*0080*/  IMAD R5, R5, UR4, R0 ;  /* 0x0000000405057c24 */ /* 0x001fc4000f8e0200 */
[----:B--2---:R-:W-:Y:S02]  /*0090*/  VIADD R0, R2, 0xffffffff ;  /* 0xffffffff02007836 */ /* 0x004fe40000000000 */
[----:B------:R-:W-:-:S03]  /*00a0*/  VIADD R3, R3, 0xffffffff ;  /* 0xffffffff03037836 */ /* 0x000fc60000000000 */
[----:B------:R-:W-:-:S04]  /*00b0*/  ISETP.GE.AND P0, PT, R5, R0, PT ;  /* 0x000000000500720c */ /* 0x000fc80003f06270 */
[----:B------:R-:W-:Y:S01]  /*00c0*/  ISETP.LT.OR P0, PT, R5, 0x1, P0 ;  /* 0x000000010500780c */ /* 0x000fe20000701670 */
[----:B-1----:R-:W-:-:S05]  /*00d0*/  IMAD R0, R4, UR5, R7 ;  /* 0x0000000504007c24 */ /* 0x002fca000f8e0207 */
[----:B------:R-:W-:-:S04]  /*00e0*/  ISETP.EQ.OR P0, PT, R0, RZ, P0 ;  /* 0x000000ff0000720c */ /* 0x000fc80000702670 */
[----:B------:R-:W-:-:S13]  /*00f0*/  ISETP.GE.OR P0, PT, R0, R3, P0 ;  /* 0x000000030000720c */ /* 0x000fda0000706670 */
[----:B------:R-:W-:Y:S05]  /*0100*/  @P0 EXIT ;  /* 0x000000000000094d */ /* 0x000fea0003800000 */
[----:B------:R-:W0:Y:S01]  /*0110*/  LDC.64 R10, c[0x0][0x388] ;  /* 0x0000e200ff0a7b82 */ /* 0x000e220000000a00 */
[----:B------:R-:W1:Y:S01]  /*0120*/  LDCU.64 UR4, c[0x0][0x358] ;  /* 0x00006b00ff0477ac */ /* 0x000e620008000a00 */
[----:B------:R-:W-:Y:S01]  /*0130*/  IMAD R13, R0, R2, R5 ;  /* 0x00000002000d7224 */ /* 0x000fe200078e0205 */
[----:B------:R-:W2:Y:S05]  /*0140*/  LDCU.64 UR6, c[0x0][0x390] ;  /* 0x00007200ff0677ac */ /* 0x000eaa0008000a00 */
[----:B------:R-:W3:Y:S01]  /*0150*/  LDC.64 R4, c[0x0][0x380] ;  /* 0x0000e000ff047b82 */ /* 0x000ee20000000a00 */
[----:B0-----:R-:W-:-:S05]  /*0160*/  IMAD.WIDE R6, R13, 0x4, R10 ;  /* 0x000000040d067825 */ /* 0x001fca00078e020a */
[----:B-1----:R-:W4:Y:S01]  /*0170*/  LDG.E R3, desc[UR4][R6.64] ;  /* 0x0000000406037981 */ /* 0x002f22000c1e1900 */
[----:B------:R-:W-:Y:S02]  /*0180*/  SHF.R.S32.HI R0, RZ, 0x1f, R13 ;  /* 0x0000001fff007819 */ /* 0x000fe4000001140d */
[C---:B--2---:R-:W-:Y:S01]  /*0190*/  IADD3 R8, P0, PT, R13.reuse, UR6, RZ ;  /* 0x000000060d087c10 */ /* 0x044fe2000ff1e0ff */
[----:B---3--:R-:W-:-:S03]  /*01a0*/  IMAD.WIDE R4, R13, 0x4, R4 ;  /* 0x000000040d047825 */ /* 0x008fc600078e0204 */
[----:B------:R-:W-:Y:S02]  /*01b0*/  IADD3.X R9, PT, PT, R0, UR7, RZ, P0, !PT ;  /* 0x0000000700097c10 */ /* 0x000fe400087fe4ff */
[----:B----4-:R0:W-:Y:S04]  /*01c0*/  STG.E desc[UR4][R4.64], R3 ;  /* 0x0000000304007986 */ /* 0x0101e8000c101904 */
[----:B------:R-:W2:Y:S01]  /*01d0*/  LDG.E.U8 R8, desc[UR4][R8.64] ;  /* 0x0000000408087981 */ /* 0x000ea2000c1e1100 */
[----:B------:R-:W-:Y:S01]  /*01e0*/  BSSY.RECONVERGENT B0, `(.L_x_5) ;  /* 0x0000027000007945 */ /* 0x000fe20003800200 */
[----:B--2---:R-:W-:-:S13]  /*01f0*/  ISETP.GT.AND P0, PT, R8, 0x2, PT ;  /* 0x000000020800780c */ /* 0x004fda0003f04270 */
[----:B0-----:R-:W-:Y:S05]  /*0200*/  @P0 BRA `(.L_x_6) ;  /* 0x0000000000800947 */ /* 0x001fea0003800000 */
[----:B------:R-:W-:-:S13]  /*0210*/  ISETP.NE.AND P0, PT, R8, 0x1, PT ;  /* 0x000000010800780c */ /* 0x000fda0003f05270 */
[----:B------:R-:W-:Y:S05]  /*0220*/  @!P0 BRA `(.L_x_7) ;  /* 0x0000000000508947 */ /* 0x000fea0003800000 */
[----:B------:R-:W-:-:S13]  /*0230*/  ISETP.NE.AND P0, PT, R8, 0x2, PT ;  /* 0x000000020800780c */ /* 0x000fda0003f05270 */
[----:B------:R-:W-:Y:S05]  /*0240*/  @P0 BRA `(.L_x_8) ;  /* 0x0000000000800947 */ /* 0x000fea0003800000 */
[----:B------:R-:W0:Y:S01]  /*0250*/  LDCU.64 UR6, c[0x0][0x388] ;  /* 0x00007100ff0677ac */ /* 0x000e220008000a00 */
[----:B------:R-:W-:Y:S02]  /*0260*/  IADD3 R13, P0, PT, R13, -R2, RZ ;  /* 0x800000020d0d7210 */ /* 0x000fe40007f1e0ff */
[----:B------:R-:W-:-:S05]  /*0270*/  SHF.R.S32.HI R11, RZ, 0x1f, R2 ;  /* 0x0000001fff0b7819 */ /* 0x000fca0000011402 */
[----:B------:R-:W-:Y:S01]  /*0280*/  IMAD.X R0, R0, 0x1, ~R11, P0 ;  /* 0x0000000100007824 */ /* 0x000fe200000e0e0b */
[----:B0-----:R-:W-:-:S04]  /*0290*/  LEA R8, P0, R13, UR6, 0x2 ;  /* 0x000000060d087c11 */ /* 0x001fc8000f8010ff */
[----:B------:R-:W-:-:S05]  /*02a0*/  LEA.HI.X R9, R13, UR7, R0, 0x2, P0 ;  /* 0x000000070d097c11 */ /* 0x000fca00080f1400 */
[----:B------:R-:W2:Y:S01]  /*02b0*/  LDG.E R8, desc[UR4][R8.64+0x4] ;  /* 0x0000040408087981 */ /* 0x000ea2000c1e1900 */
[----:B------:R-:W-:Y:S01]  /*02c0*/  BSSY.RECONVERGENT B1, `(.L_x_9) ;  /* 0x0000008000017945 */ /* 0x000fe20003800200 */
[----:B--2---:R-:W-:-:S13]  /*02d0*/  FSETP.GE.AND P0, PT, R8, R3, PT ;  /* 0x000000030800720b */ /* 0x004fda0003f06000 */
[----:B------:R-:W-:Y:S05]  /*02e0*/  @P0 BRA `(.L_x_10) ;  /* 0x0000000000140947 */ /* 0x000fea0003800000 */
[----:B------:R-:W-:-:S04]  /*02f0*/  LEA R6, P0, R2, R6, 0x2 ;  /* 0x0000000602067211 */ /* 0x000fc800078010ff */
[----:B------:R-:W-:-:S05]  /*0300*/  LEA.HI.X R7, R2, R7, R11, 0x2, P0 ;  /* 0x0000000702077211 */ /* 0x000fca00000f140b */
[----:B------:R-:W2:Y:S02]  /*0310*/  LDG.E R6, desc[UR4][R6.64+-0x4] ;  /* 0xfffffc0406067981 */ /* 0x000ea4000c1e1900 */
[----:B--2---:R-:W-:-:S13]  /*0320*/  FSETP.GT.AND P0, PT, R6, R3, PT ;  /* 0x000000030600720b */ /* 0x004fda0003f04000 */
[----:B------:R-:W-:Y:S05]  /*0330*/  @!P0 EXIT ;  /* 0x000000000000894d */ /* 0x000fea0003800000 */
.L_x_10:
[----:B------:R-:W-:Y:S05]  /*0340*/  BSYNC.RECONVERGENT B1 ;  /* 0x0000000000017941 */ /* 0x000fea0003800200 */
.L_x_9:
[----:B------:R-:W-:Y:S01]  /*0350*/  STG.E desc[UR4][R4.64], RZ ;  /* 0x000000ff04007986 */ /* 0x000fe2000c101904 */
[----:B------:R-:W-:Y:S05]  /*0360*/  EXIT ;  /* 0x000000000000794d */ /* 0x000fea0003800000 */
.L_x_7:
[----:B------:R-:W2:Y:S01]  /*0370*/  LDG.E R0, desc[UR4][R6.64+-0x4] ;  /* 0xfffffc0406007981 */ /* 0x000ea2000c1e1900 */
[----:B------:R-:W-:Y:S01]  /*0380*/  BSSY.RECONVERGENT B1, `(.L_x_11) ;  /* 0x0000006000017945 */ /* 0x000fe20003800200 */
[----:B--2---:R-:W-:-:S13]  /*0390*/  FSETP.GE.AND P0, PT, R0, R3, PT ;  /* 0x000000030000720b */ /* 0x004fda0003f06000 */
[----:B------:R-:W-:Y:S05]  /*03a0*/  @P0 BRA `(.L_x_12) ;  /* 0x00000000000c0947 */ /* 0x000fea0003800000 */
[----:B------:R-:W2:Y:S02]  /*03b0*/  LDG.E R6, desc[UR4][R6.64+0x4] ;  /* 0x0000040406067981 */ /* 0x000ea4000c1e1900 */
[----:B--2---:R-:W-:-:S13]  /*03c0*/  FSETP.GT.AND P0, PT, R6, R3, PT ;  /* 0x000000030600720b */ /* 0x004fda0003f04000 */
[----:B------:R-:W-:Y:S05]  /*03d0*/  @!P0 EXIT ;  /* 0x000000000000894d */ /* 0x000fea0003800000 */
.L_x_12:
[----:B------:R-:W-:Y:S05]  /*03e0*/  BSYNC.RECONVERGENT B1 ;  /* 0x0000000000017941 */ /* 0x000fea0003800200 */
.L_x_11:
[----:B------:R-:W-:Y:S01]  /*03f0*/  STG.E desc[UR4][R4.64], RZ ;  /* 0x000000ff04007986 */ /* 0x000fe2000c101904 */
[----:B------:R-:W-:Y:S05]  /*0400*/  EXIT ;  /* 0x000000000000794d */ /* 0x000fea0003800000 */
.L_x_6:
[----:B------:R-:W-:-:S13]  /*0410*/  ISETP.NE.AND P0, PT, R8, 0x3, PT ;  /* 0x000000030800780c */ /* 0x000fda0003f05270 */
[----:B------:R-:W-:Y:S05]  /*0420*/  @!P0 BRA `(.L_x_13) ;  /* 0x0000000000588947 */ /* 0x000fea0003800000 */
[----:B------:R-:W-:-:S13]  /*0430*/  ISETP.NE.AND P0, PT, R8, 0x4, PT ;  /* 0x000000040800780c */ /* 0x000fda0003f05270 */
[----:B------:R-:W-:Y:S05]  /*0440*/  @!P0 BRA `(.L_x_14) ;  /* 0x00000000000c8947 */ /* 0x000fea0003800000 */
.L_x_8:
[----:B------:R-:W-:Y:S05]  /*0450*/  BSYNC.RECONVERGENT B0 ;  /* 0x0000000000007941 */ /* 0x000fea0003800200 */
.L_x_5:
[----:B------:R-:W-:Y:S01]  /*0460*/  STG.E desc[UR4][R4.64], RZ ;  /* 0x000000ff04007986 */ /* 0x000fe2000c101904 */
[----:B------:R-:W-:Y:S05]  /*0470*/  EXIT ;  /* 0x000000000000794d */ /* 0x000fea0003800000 */
.L_x_14:
[----:B------:R-:W-:-:S03]  /*0480*/  IMAD.WIDE R8, R2, 0x4, RZ ;  /* 0x0000000402087825 */ /* 0x000fc600078e02ff */
[----:B------:R-:W-:Y:S02]  /*0490*/  LOP3.LUT R11, R8, 0xfffffffc, RZ, 0x3c, !PT ;  /* 0xfffffffc080b7812 */ /* 0x000fe400078e3cff */
[----:B------:R-:W-:Y:S02]  /*04a0*/  LOP3.LUT R13, RZ, R9, RZ, 0x33, !PT ;  /* 0x00000009ff0d7212 */ /* 0x000fe400078e33ff */
[----:B------:R-:W-:-:S05]  /*04b0*/  IADD3 R10, P0, PT, R6, R11, RZ ;  /* 0x0000000b060a7210 */ /* 0x000fca0007f1e0ff */
[----:B------:R-:W-:-:S05]  /*04c0*/  IMAD.X R11, R7, 0x1, R13, P0 ;  /* 0x00000001070b7824 */ /* 0x000fca00000e060d */
[----:B------:R-:W2:Y:S01]  /*04d0*/  LDG.E R10, desc[UR4][R10.64] ;  /* 0x000000040a0a7981 */ /* 0x000ea2000c1e1900 */
[----:B------:R-:W-:Y:S01]  /*04e0*/  BSSY.RECONVERGENT B1, `(.L_x_15) ;  /* 0x0000008000017945 */ /* 0x000fe20003800200 */
[----:B--2---:R-:W-:-:S13]  /*04f0*/  FSETP.GE.AND P0, PT, R10, R3, PT ;  /* 0x000000030a00720b */ /* 0x004fda0003f06000 */
[----:B------:R-:W-:Y:S05]  /*0500*/  @P0 BRA `(.L_x_16) ;  /* 0x0000000000140947 */ /* 0x000fea0003800000 */
[----:B------:R-:W-:-:S05]  /*0510*/  IADD3 R6, P0, PT, R6, R8, RZ ;  /* 0x0000000806067210 */ /* 0x000fca0007f1e0ff */
[----:B------:R-:W-:-:S05]  /*0520*/  IMAD.X R7, R7, 0x1, R9, P0 ;  /* 0x0000000107077824 */ /* 0x000fca00000e0609 */
[----:B------:R-:W2:Y:S02]  /*0530*/  LDG.E R6, desc[UR4][R6.64+0x4] ;  /* 0x0000040406067981 */ /* 0x000ea4000c1e1900 */
[----:B--2---:R-:W-:-:S13]  /*0540*/  FSETP.GT.AND P0, PT, R6, R3, PT ;  /* 0x000000030600720b */ /* 0x004fda0003f04000 */
[----:B------:R-:W-:Y:S05]  /*0550*/  @!P0 EXIT ;  /* 0x000000000000894d */ /* 0x000fea0003800000 */
.L_x_16:
[----:B------:R-:W-:Y:S05]  /*0560*/  BSYNC.RECONVERGENT B1 ;  /* 0x0000000000017941 */ /* 0x000fea0003800200 */
.L_x_15:
[----:B------:R-:W-:Y:S01]  /*0570*/  STG.E desc[UR4][R4.64], RZ ;  /* 0x000000ff04007986 */ /* 0x000fe2000c101904 */
[----:B------:R-:W-:Y:S05]  /*0580*/  EXIT ;  /* 0x000000000000794d */ /* 0x000fea0003800000 */
.L_x_13:
[----:B------:R-:W-:-:S04]  /*0590*/  IMAD.IADD R9, R13, 0x1, -R2 ;  /* 0x000000010d097824 */ /* 0x000fc800078e0a02 */
[----:B------:R-:W-:-:S06]  /*05a0*/  IMAD.WIDE R8, R9, 0x4, R10 ;  /* 0x0000000409087825 */ /* 0x000fcc00078e020a */
[----:B------:R-:W2:Y:S01]  /*05b0*/  LDG.E R8, desc[UR4][R8.64] ;  /* 0x0000000408087981 */ /* 0x000ea2000c1e1900 */
[----:B------:R-:W-:Y:S01]  /*05c0*/  BSSY.RECONVERGENT B1, `(.L_x_17) ;  /* 0x0000007000017945 */ /* 0x000fe20003800200 */
[----:B--2---:R-:W-:-:S13]  /*05d0*/  FSETP.GE.AND P0, PT, R8, R3, PT ;  /* 0x000000030800720b */ /* 0x004fda0003f06000 */
[----:B------:R-:W-:Y:S05]  /*05e0*/  @P0 BRA `(.L_x_18) ;  /* 0x0000000000100947 */ /* 0x000fea0003800000 */
[----:B------:R-:W-:-:S06]  /*05f0*/  IMAD.WIDE R6, R2, 0x4, R6 ;  /* 0x0000000402067825 */ /* 0x000fcc00078e0206 */
[----:B------:R-:W2:Y:S02]  /*0600*/  LDG.E R6, desc[UR4][R6.64] ;  /* 0x0000000406067981 */ /* 0x000ea4000c1e1900 */
[----:B--2---:R-:W-:-:S13]  /*0610*/  FSETP.GT.AND P0, PT, R6, R3, PT ;  /* 0x000000030600720b */ /* 0x004fda0003f04000 */
[----:B------:R-:W-:Y:S05]  /*0620*/  @!P0 EXIT ;  /* 0x000000000000894d */ /* 0x000fea0003800000 */
.L_x_18:
[----:B------:R-:W-:Y:S05]  /*0630*/  BSYNC.RECONVERGENT B1 ;  /* 0x0000000000017941 */ /* 0x000fea0003800200 */
.L_x_17:
[----:B------:R-:W-:Y:S01]  /*0640*/  STG.E desc[UR4][R4.64], RZ ;  /* 0x000000ff04007986 */ /* 0x000fe2000c101904 */
[----:B------:R-:W-:Y:S05]  /*0650*/  EXIT ;  /* 0x000000000000794d */ /* 0x000fea0003800000 */
.L_x_19:
        /* <DEDUP_REMOVED lines=10> */
.L_x_87:


//--------------------- .text._Z22ComputeGradientsKernelPfPhPKhii --------------------------
	.section	.text._Z22ComputeGradientsKernelPfPhPKhii,"ax",@progbits
	.align	128
        .global         _Z22ComputeGradientsKernelPfPhPKhii
        .type           _Z22ComputeGradientsKernelPfPhPKhii,@function
        .size           _Z22ComputeGradientsKernelPfPhPKhii,(.L_x_82 - _Z22ComputeGradientsKernelPfPhPKhii)
        .other          _Z22ComputeGradientsKernelPfPhPKhii,@"STO_CUDA_ENTRY STV_DEFAULT"
_Z22ComputeGradientsKernelPfPhPKhii:
.text._Z22ComputeGradientsKernelPfPhPKhii:
[----:B------:R-:W0:Y:S01]  /*0000*/  LDC R1, c[0x0][0x37c] ;  /* 0x0000df00ff017b82 */ /* 0x000e220000000800 */
[----:B------:R-:W1:Y:S01]  /*0010*/  S2R R0, SR_TID.X ;  /* 0x0000000000007919 */ /* 0x000e620000002100 */
[----:B------:R-:W2:Y:S06]  /*0020*/  LDCU UR5, c[0x0][0x2fc] ;  /* 0x00005f80ff0577ac */ /* 0x000eac0008000800 */
[----:B------:R-:W1:Y:S01]  /*0030*/  S2UR UR4, SR_CTAID.X ;  /* 0x00000000000479c3 */ /* 0x000e620000002500 */
[----:B0-----:R-:W-:Y:S01]  /*0040*/  VIADD R1, R1, 0xfffffff8 ;  /* 0xfffffff801017836 */ /* 0x001fe20000000000 */
[----:B------:R-:W0:Y:S06]  /*0050*/  S2R R7, SR_TID.Y ;  /* 0x0000000000077919 */ /* 0x000e2c0000002200 */
[----:B------:R-:W1:Y:S08]  /*0060*/  LDC R5, c[0x0][0x360] ;  /* 0x0000d800ff057b82 */ /* 0x000e700000000800 */
[----:B------:R-:W3:Y:S08]  /*0070*/  LDC.64 R2, c[0x0][0x398] ;  /* 0x0000e600ff027b82 */ /* 0x000ef00000000a00 */
[----:B------:R-:W0:Y:S08]  /*0080*/  S2UR UR6, SR_CTAID.Y ;  /* 0x00000000000679c3 */ /* 0x000e300000002600 */
[----:B------:R-:W0:Y:S01]  /*0090*/  LDC R16, c[0x0][0x364] ;  /* 0x0000d900ff107b82 */ /* 0x000e220000000800 */
[----:B-1----:R-:W-:Y:S01]  /*00a0*/  IMAD R5, R5, UR4, R0 ;  /* 0x0000000405057c24 */ /* 0x002fe2000f8e0200 */
[----:B------:R-:W1:Y:S01]  /*00b0*/  LDCU UR4, c[0x0][0x2f8] ;  /* 0x00005f00ff0477ac */ /* 0x000e620008000800 */
[----:B---3--:R-:W-:-:S02]  /*00c0*/  VIADD R0, R2, 0xffffffff ;  /* 0xffffffff02007836 */ /* 0x008fc40000000000 */
[----:B------:R-:W-:-:S03]  /*00d0*/  VIADD R3, R3, 0xffffffff ;  /* 0xffffffff03037836 */ /* 0x000fc60000000000 */
[----:B------:R-:W-:-:S04]  /*00e0*/  ISETP.GE.AND P0, PT, R5, R0, PT ;  /* 0x000000000500720c */ /* 0x000fc80003f06270 */
[----:B------:R-:W-:Y:S02]  /*00f0*/  ISETP.LT.OR P0, PT, R5, 0x1, P0 ;  /* 0x000000010500780c */ /* 0x000fe40000701670 */
[----:B-1----:R-:W-:Y:S01]  /*0100*/  IADD3 R6, P1, PT, R1, UR4, RZ ;  /* 0x0000000401067c10 */ /* 0x002fe2000ff3e0ff */
[----:B0-----:R-:W-:-:S04]  /*0110*/  IMAD R16, R16, UR6, R7 ;  /* 0x0000000610107c24 */ /* 0x001fc8000f8e0207 */
[----:B--2---:R-:W-:Y:S01]  /*0120*/  IMAD.X R7, RZ, RZ, UR5, P1 ;  /* 0x00000005ff077e24 */ /* 0x004fe200088e06ff */
[----:B------:R-:W-:-:S04]  /*0130*/  ISETP.EQ.OR P0, PT, R16, RZ, P0 ;  /* 0x000000ff1000720c */ /* 0x000fc80000702670 */
[----:B------:R-:W-:-:S13]  /*0140*/  ISETP.GE.OR P0, PT, R16, R3, P0 ;  /* 0x000000031000720c */ /* 0x000fda0000706670 */
[----:B------:R-:W-:Y:S05]  /*0150*/  @P0 EXIT ;  /* 0x000000000000094d */ /* 0x000fea0003800000 */
[----:B------:R-:W0:Y:S01]  /*0160*/  LDCU.64 UR4, c[0x0][0x390] ;  /* 0x00007200ff0477ac */ /* 0x000e220008000a00 */
[-C--:B------:R-:W-:Y:S01]  /*0170*/  LOP3.LUT R3, RZ, R2.reuse, RZ, 0x33, !PT ;  /* 0x00000002ff037212 */ /* 0x080fe200078e33ff */
[----:B------:R-:W-:Y:S01]  /*0180*/  IMAD R16, R16, R2, R5 ;  /* 0x0000000210107224 */ /* 0x000fe200078e0205 */
[----:B------:R-:W1:Y:S03]  /*0190*/  LDCU.64 UR36, c[0x0][0x358] ;  /* 0x00006b00ff2477ac */ /* 0x000e660008000a00 */
[----:B------:R-:W-:-:S05]  /*01a0*/  IMAD.IADD R3, R16, 0x1, R3 ;  /* 0x0000000110037824 */ /* 0x000fca00078e0203 */
[----:B0-----:R-:W-:-:S04]  /*01b0*/  IADD3 R4, P0, PT, R3, UR4, RZ ;  /* 0x0000000403047c10 */ /* 0x001fc8000ff1e0ff */
[----:B------:R-:W-:Y:S01]  /*01c0*/  LEA.HI.X.SX32 R5, R3, UR5, 0x1, P0 ;  /* 0x0000000503057c11 */ /* 0x000fe200080f0eff */
[----:B------:R-:W-:-:S04]  /*01d0*/  IMAD.IADD R3, R0, 0x1, R16 ;  /* 0x0000000100037824 */ /* 0x000fc800078e0210 */
[----:B-1----:R-:W2:Y:S01]  /*01e0*/  LDG.E.U8 R10, desc[UR36][R4.64] ;  /* 0x00000024040a7981 */ /* 0x002ea2000c1e1100 */
[----:B------:R-:W-:-:S03]  /*01f0*/  IADD3 R8, P0, PT, R4, R2, RZ ;  /* 0x0000000204087210 */ /* 0x000fc60007f1e0ff */
[----:B------:R-:W3:Y:S01]  /*0200*/  LDG.E.U8 R0, desc[UR36][R4.64+0x1] ;  /* 0x0000012404007981 */ /* 0x000ee2000c1e1100 */
[----:B------:R-:W-:Y:S02]  /*0210*/  LEA.HI.X.SX32 R9, R2, R5, 0x1, P0 ;  /* 0x0000000502097211 */ /* 0x000fe400000f0eff */
[C---:B------:R-:W-:Y:S01]  /*0220*/  IADD3 R2, P0, PT, R3.reuse, UR4, RZ ;  /* 0x0000000403027c10 */ /* 0x040fe2000ff1e0ff */
[----:B------:R0:W4:Y:S04]  /*0230*/  LDG.E.U8 R12, desc[UR36][R4.64+0x2] ;  /* 0x00000224040c7981 */ /* 0x000128000c1e1100 */
[----:B------:R-:W5:Y:S01]  /*0240*/  LDG.E.U8 R13, desc[UR36][R8.64] ;  /* 0x00000024080d7981 */ /* 0x000f62000c1e1100 */
[----:B------:R-:W-:-:S03]  /*0250*/  LEA.HI.X.SX32 R3, R3, UR5, 0x1, P0 ;  /* 0x0000000503037c11 */ /* 0x000fc600080f0eff */
[----:B------:R1:W5:Y:S04]  /*0260*/  LDG.E.U8 R14, desc[UR36][R8.64+0x2] ;  /* 0x00000224080e7981 */ /* 0x000368000c1e1100 */
[----:B------:R-:W5:Y:S04]  /*0270*/  LDG.E.U8 R15, desc[UR36][R2.64] ;  /* 0x00000024020f7981 */ /* 0x000f68000c1e1100 */
[----:B------:R-:W5:Y:S04]  /*0280*/  LDG.E.U8 R17, desc[UR36][R2.64+0x1] ;  /* 0x0000012402117981 */ /* 0x000f68000c1e1100 */
[----:B------:R1:W5:Y:S01]  /*0290*/  LDG.E.U8 R18, desc[UR36][R2.64+0x2] ;  /* 0x0000022402127981 */ /* 0x000362000c1e1100 */
[----:B------:R-:W-:Y:S01]  /*02a0*/  BSSY.RECONVERGENT B6, `(.L_x_20) ;  /* 0x0000089000067945 */ /* 0x000fe20003800200 */
[----:B--2---:R-:W2:Y:S01]  /*02b0*/  I2F.U16 R11, R10 ;  /* 0x0000000a000b7306 */ /* 0x004ea20000101000 */
[----:B---3--:R-:W-:-:S02]  /*02c0*/  IMAD.SHL.U32 R0, R0, 0x2, RZ ;  /* 0x0000000200007824 */ /* 0x008fc400078e00ff */
[----:B------:R-:W-:-:S03]  /*02d0*/  IMAD.MOV R19, RZ, RZ, -R10 ;  /* 0x000000ffff137224 */ /* 0x000fc600078e0a0a */
[----:B0-----:R-:W-:Y:S02]  /*02e0*/  I2FP.F32.U32 R4, R0 ;  /* 0x0000000000047245 */ /* 0x001fe40000201000 */
[----:B----4-:R-:W-:Y:S01]  /*02f0*/  I2FP.F32.U32 R5, R12 ;  /* 0x0000000c00057245 */ /* 0x010fe20000201000 */
[----:B-----5:R-:W-:Y:S01]  /*0300*/  IMAD.U32 R13, R13, -0x2, RZ ;  /* 0xfffffffe0d0d7824 */ /* 0x020fe200078e00ff */
[----:B------:R-:W-:Y:S01]  /*0310*/  I2FP.F32.S32 R0, R19 ;  /* 0x0000001300007245 */ /* 0x000fe20000201400 */
[----:B--2---:R-:W-:-:S03]  /*0320*/  FADD R4, R11, R4 ;  /* 0x000000040b047221 */ /* 0x004fc60000000000 */
[----:B-1----:R-:W-:Y:S01]  /*0330*/  I2FP.F32.S32 R9, R13 ;  /* 0x0000000d00097245 */ /* 0x002fe20000201400 */
[--C-:B------:R-:W-:Y:S01]  /*0340*/  FADD R0, R0, R5.reuse ;  /* 0x0000000500007221 */ /* 0x100fe20000000000 */
[----:B------:R-:W-:Y:S01]  /*0350*/  FADD R4, R4, R5 ;  /* 0x0000000504047221 */ /* 0x000fe20000000000 */
[----:B------:R-:W-:Y:S02]  /*0360*/  IMAD.MOV R5, RZ, RZ, -R15 ;  /* 0x000000ffff057224 */ /* 0x000fe400078e0a0f */
[----:B------:R-:W-:Y:S02]  /*0370*/  IMAD.SHL.U32 R14, R14, 0x2, RZ ;  /* 0x000000020e0e7824 */ /* 0x000fe400078e00ff */
[----:B------:R-:W-:Y:S01]  /*0380*/  FADD R0, R0, R9 ;  /* 0x0000000900007221 */ /* 0x000fe20000000000 */
[----:B------:R-:W-:Y:S01]  /*0390*/  IMAD.U32 R9, R17, -0x2, RZ ;  /* 0xfffffffe11097824 */ /* 0x000fe200078e00ff */
[----:B------:R-:W-:Y:S02]  /*03a0*/  I2FP.F32.S32 R5, R5 ;  /* 0x0000000500057245 */ /* 0x000fe40000201400 */
[----:B------:R-:W-:Y:S01]  /*03b0*/  I2FP.F32.U32 R3, R14 ;  /* 0x0000000e00037245 */ /* 0x000fe20000201000 */
[----:B------:R-:W0:Y:S01]  /*03c0*/  I2F.U16 R8, R18 ;  /* 0x0000001200087306 */ /* 0x000e220000101000 */
[----:B------:R-:W-:Y:S01]  /*03d0*/  IMAD.MOV R2, RZ, RZ, -R18 ;  /* 0x000000ffff027224 */ /* 0x000fe200078e0a12 */
[----:B------:R-:W-:Y:S01]  /*03e0*/  I2FP.F32.S32 R9, R9 ;  /* 0x0000000900097245 */ /* 0x000fe20000201400 */
[----:B------:R-:W-:Y:S01]  /*03f0*/  FADD R4, R4, R5 ;  /* 0x0000000504047221 */ /* 0x000fe20000000000 */
[----:B------:R-:W-:-:S02]  /*0400*/  FADD R0, R0, R3 ;  /* 0x0000000300007221 */ /* 0x000fc40000000000 */
[----:B------:R-:W-:Y:S01]  /*0410*/  I2FP.F32.S32 R3, R2 ;  /* 0x0000000200037245 */ /* 0x000fe20000201400 */
[----:B------:R-:W-:Y:S01]  /*0420*/  FADD R2, R4, R9 ;  /* 0x0000000904027221 */ /* 0x000fe20000000000 */
[----:B------:R-:W-:-:S03]  /*0430*/  FADD R5, R0, R5 ;  /* 0x0000000500057221 */ /* 0x000fc60000000000 */
[----:B------:R-:W-:Y:S01]  /*0440*/  FADD R2, R2, R3 ;  /* 0x0000000302027221 */ /* 0x000fe20000000000 */
[----:B0-----:R-:W-:-:S04]  /*0450*/  FADD R5, R5, R8 ;  /* 0x0000000805057221 */ /* 0x001fc80000000000 */
[----:B------:R-:W-:-:S04]  /*0460*/  FSETP.NEU.AND P0, PT, R2, RZ, PT ;  /* 0x000000ff0200720b */ /* 0x000fc80003f0d000 */
[----:B------:R-:W-:-:S13]  /*0470*/  FSETP.NEU.AND P0, PT, R5, RZ, P0 ;  /* 0x000000ff0500720b */ /* 0x000fda000070d000 */
[----:B------:R-:W0:Y:S02]  /*0480*/  @!P0 LDC.64 R8, c[0x0][0x380] ;  /* 0x0000e000ff088b82 */ /* 0x000e240000000a00 */
[----:B0-----:R-:W-:-:S05]  /*0490*/  @!P0 IMAD.WIDE R8, R16, 0x4, R8 ;  /* 0x0000000410088825 */ /* 0x001fca00078e0208 */
[----:B------:R0:W-:Y:S01]  /*04a0*/  @!P0 STG.E desc[UR36][R8.64], RZ ;  /* 0x000000ff08008986 */ /* 0x0001e2000c101924 */
[----:B------:R-:W-:Y:S01]  /*04b0*/  @!P0 PRMT R0, RZ, 0x7610, R0 ;  /* 0x00007610ff008816 */ /* 0x000fe20000000000 */
[----:B------:R-:W-:Y:S06]  /*04c0*/  @!P0 BRA `(.L_x_21) ;  /* 0x0000000400988947 */ /* 0x000fec0003800000 */
[----:B------:R-:W-:Y:S01]  /*04d0*/  FMUL R0, R2, R2 ;  /* 0x0000000202007220 */ /* 0x000fe20000400000 */
[----:B------:R-:W-:Y:S03]  /*04e0*/  BSSY.RECONVERGENT B0, `(.L_x_22) ;  /* 0x000000e000007945 */ /* 0x000fe60003800200 */
[----:B------:R-:W-:-:S04]  /*04f0*/  FFMA R0, R5, R5, R0 ;  /* 0x0000000505007223 */ /* 0x000fc80000000000 */
[----:B------:R-:W-:Y:S01]  /*0500*/  VIADD R4, R0, 0xf3000000 ;  /* 0xf300000000047836 */ /* 0x000fe20000000000 */
[----:B------:R1:W2:Y:S04]  /*0510*/  MUFU.RSQ R3, R0 ;  /* 0x0000000000037308 */ /* 0x0002a80000001400 */
[----:B------:R-:W-:-:S13]  /*0520*/  ISETP.GT.U32.AND P0, PT, R4, 0x727fffff, PT ;  /* 0x727fffff0400780c */ /* 0x000fda0003f04070 */
[----:B-12---:R-:W-:Y:S05]  /*0530*/  @!P0 BRA `(.L_x_23) ;  /* 0x0000000000108947 */ /* 0x006fea0003800000 */
[----:B------:R-:W-:-:S07]  /*0540*/  MOV R11, 0x560 ;  /* 0x00000560000b7802 */ /* 0x000fce0000000f00 */
[----:B0-----:R-:W-:Y:S05]  /*0550*/  CALL.REL.NOINC `($__internal_0_$__cuda_sm20_sqrt_rn_f32_slowpath) ;  /* 0x00000004008c7944 */ /* 0x001fea0003c00000 */
[----:B------:R-:W-:Y:S01]  /*0560*/  IMAD.MOV.U32 R11, RZ, RZ, R3 ;  /* 0x000000ffff0b7224 */ /* 0x000fe200078e0003 */
[----:B------:R-:W-:Y:S06]  /*0570*/  BRA `(.L_x_24) ;  /* 0x0000000000107947 */ /* 0x000fec0003800000 */
.L_x_23:
[----:B------:R-:W-:Y:S01]  /*0580*/  FMUL.FTZ R11, R0, R3 ;  /* 0x00000003000b7220 */ /* 0x000fe20000410000 */
[----:B------:R-:W-:-:S03]  /*0590*/  FMUL.FTZ R3, R3, 0.5 ;  /* 0x3f00000003037820 */ /* 0x000fc60000410000 */
[----:B------:R-:W-:-:S04]  /*05a0*/  FFMA R0, -R11, R11, R0 ;  /* 0x0000000b0b007223 */ /* 0x000fc80000000100 */
[----:B------:R-:W-:-:S07]  /*05b0*/  FFMA R11, R0, R3, R11 ;  /* 0x00000003000b7223 */ /* 0x000fce000000000b */
.L_x_24:
[----:B------:R-:W-:Y:S05]  /*05c0*/  BSYNC.RECONVERGENT B0 ;  /* 0x0000000000007941 */ /* 0x000fea0003800200 */
.L_x_22:
[----:B0-----:R-:W0:Y:S01]  /*05d0*/  LDC.64 R8, c[0x0][0x380] ;  /* 0x0000e000ff087b82 */ /* 0x001e220000000a00 */
[CC--:B------:R-:W-:Y:S01]  /*05e0*/  FSETP.GT.AND P2, PT, |R2|.reuse, |R5|.reuse, PT ;  /* 0x400000050200720b */ /* 0x0c0fe20003f44200 */
[----:B------:R-:W-:Y:S03]  /*05f0*/  BSSY.RECONVERGENT B0, `(.L_x_25) ;  /* 0x0000010000007945 */ /* 0x000fe60003800200 */
[----:B------:R-:W-:Y:S02]  /*0600*/  FSEL R3, |R2|, |R5|, P2 ;  /* 0x4000000502037208 */ /* 0x000fe40001000200 */
[----:B------:R-:W-:Y:S02]  /*0610*/  FSEL R0, |R5|, |R2|, P2 ;  /* 0x4000000205007208 */ /* 0x000fe40001000200 */
[----:B------:R-:W1:Y:S08]  /*0620*/  MUFU.RCP R4, R3 ;  /* 0x0000000300047308 */ /* 0x000e700000001000 */
[----:B------:R-:W2:Y:S01]  /*0630*/  FCHK P0, R0, R3 ;  /* 0x0000000300007302 */ /* 0x000ea20000000000 */
[----:B0-----:R-:W-:-:S04]  /*0640*/  IMAD.WIDE R8, R16, 0x4, R8 ;  /* 0x0000000410087825 */ /* 0x001fc800078e0208 */
[----:B-1----:R-:W-:Y:S01]  /*0650*/  FFMA R13, -R3, R4, 1 ;  /* 0x3f800000030d7423 */ /* 0x002fe20000000104 */
[----:B------:R0:W-:Y:S03]  /*0660*/  STG.E desc[UR36][R8.64], R11 ;  /* 0x0000000b08007986 */ /* 0x0001e6000c101924 */
[----:B------:R-:W-:-:S04]  /*0670*/  FFMA R13, R4, R13, R4 ;  /* 0x0000000d040d7223 */ /* 0x000fc80000000004 */
[----:B------:R-:W-:-:S04]  /*0680*/  FFMA R4, R0, R13, RZ ;  /* 0x0000000d00047223 */ /* 0x000fc800000000ff */
[----:B------:R-:W-:-:S04]  /*0690*/  FFMA R10, -R3, R4, R0 ;  /* 0x00000004030a7223 */ /* 0x000fc80000000100 */
[----:B------:R-:W-:Y:S01]  /*06a0*/  FFMA R4, R13, R10, R4 ;  /* 0x0000000a0d047223 */ /* 0x000fe20000000004 */
[----:B0-2---:R-:W-:Y:S06]  /*06b0*/  @!P0 BRA `(.L_x_26) ;  /* 0x00000000000c8947 */ /* 0x005fec0003800000 */
[----:B------:R-:W-:-:S07]  /*06c0*/  MOV R4, 0x6e0 ;  /* 0x000006e000047802 */ /* 0x000fce0000000f00 */
[----:B------:R-:W-:Y:S05]  /*06d0*/  CALL.REL.NOINC `($__internal_1_$__cuda_sm3x_div_rn_noftz_f32_slowpath) ;  /* 0x0000000400847944 */ /* 0x000fea0003c00000 */
[----:B------:R-:W-:-:S07]  /*06e0*/  IMAD.MOV.U32 R4, RZ, RZ, R0 ;  /* 0x000000ffff047224 */ /* 0x000fce00078e0000 */
.L_x_26:
[----:B------:R-:W-:Y:S05]  /*06f0*/  BSYNC.RECONVERGENT B0 ;  /* 0x0000000000007941 */ /* 0x000fea0003800200 */
.L_x_25:
[----:B------:R-:W-:Y:S02]  /*0700*/  IMAD.MOV.U32 R9, RZ, RZ, 0x3b33710b ;  /* 0x3b33710bff097424 */ /* 0x000fe400078e00ff */
[----:B------:R-:W-:Y:S01]  /*0710*/  FMUL R0, R4, R4 ;  /* 0x0000000404007220 */ /* 0x000fe20000400000 */
[----:B------:R-:W-:Y:S01]  /*0720*/  IMAD.MOV.U32 R8, RZ, RZ, 0x3f6ee581 ;  /* 0x3f6ee581ff087424 */ /* 0x000fe200078e00ff */
[C---:B------:R-:W-:Y:S01]  /*0730*/  ISETP.GE.AND P0, PT, R5.reuse, RZ, PT ;  /* 0x000000ff0500720c */ /* 0x040fe20003f06270 */
[----:B------:R-:W-:Y:S01]  /*0740*/  UMOV UR4, 0x1a63c1f8 ;  /* 0x1a63c1f800047882 */ /* 0x000fe20000000000 */
[C---:B------:R-:W-:Y:S01]  /*0750*/  FFMA R9, R0.reuse, R9, -0.015681877732276916504 ;  /* 0xbc80774800097423 */ /* 0x040fe20000000009 */
[C---:B------:R-:W-:Y:S01]  /*0760*/  FSETP.NEU.AND P3, PT, |R5|.reuse, |R2|, PT ;  /* 0x400000020500720b */ /* 0x040fe20003f6d200 */
[----:B------:R-:W-:Y:S01]  /*0770*/  FADD R5, |R5|, |R2| ;  /* 0x4000000205057221 */ /* 0x000fe20000000200 */
[----:B------:R-:W-:Y:S01]  /*0780*/  FSETP.NEU.AND P1, PT, R3, RZ, PT ;  /* 0x000000ff0300720b */ /* 0x000fe20003f2d000 */
[----:B------:R-:W-:Y:S01]  /*0790*/  FFMA R9, R0, R9, 0.042200751602649688721 ;  /* 0x3d2cdab200097423 */ /* 0x000fe20000000009 */
[----:B------:R-:W-:-:S03]  /*07a0*/  UMOV UR5, 0x404ca5dc ;  /* 0x404ca5dc00057882 */ /* 0x000fc60000000000 */
[----:B------:R-:W-:-:S04]  /*07b0*/  FFMA R9, R0, R9, -0.074792981147766113281 ;  /* 0xbd992d1000097423 */ /* 0x000fc80000000009 */
[----:B------:R-:W-:-:S04]  /*07c0*/  FFMA R9, R0, R9, 0.10640415549278259277 ;  /* 0x3dd9ea6c00097423 */ /* 0x000fc80000000009 */
[----:B------:R-:W-:-:S04]  /*07d0*/  FFMA R9, R0, R9, -0.14207722246646881104 ;  /* 0xbe117cb100097423 */ /* 0x000fc80000000009 */
[----:B------:R-:W-:-:S04]  /*07e0*/  FFMA R9, R0, R9, 0.19993925094604492188 ;  /* 0x3e4cbce000097423 */ /* 0x000fc80000000009 */
[----:B------:R-:W-:-:S04]  /*07f0*/  FFMA R9, R0, R9, -0.33333197236061096191 ;  /* 0xbeaaaa7d00097423 */ /* 0x000fc80000000009 */
[----:B------:R-:W-:-:S04]  /*0800*/  FMUL R9, R0, R9 ;  /* 0x0000000900097220 */ /* 0x000fc80000400000 */
[----:B------:R-:W-:Y:S01]  /*0810*/  FFMA R9, R9, R4, R4 ;  /* 0x0000000409097223 */ /* 0x000fe20000000004 */
[----:B------:R-:W-:-:S03]  /*0820*/  FSEL R4, R8, 1.8663789033889770508, P2 ;  /* 0x3feee58108047808 */ /* 0x000fc60001000000 */
[----:B------:R-:W-:-:S05]  /*0830*/  FFMA R0, R8, 1.6832555532455444336, -R9 ;  /* 0x3fd774eb08007823 */ /* 0x000fca0000000809 */
[-C--:B------:R-:W-:Y:S01]  /*0840*/  FSEL R11, R0, R9.reuse, P2 ;  /* 0x00000009000b7208 */ /* 0x080fe20001000000 */
[----:B------:R-:W-:Y:S01]  /*0850*/  IMAD.MOV.U32 R0, RZ, RZ, 0x4016cbe4 ;  /* 0x4016cbe4ff007424 */ /* 0x000fe200078e00ff */
[----:B------:R-:W-:-:S05]  /*0860*/  FSEL R9, R9, -R9, P2 ;  /* 0x8000000909097208 */ /* 0x000fca0001000000 */
[----:B------:R-:W-:Y:S01]  /*0870*/  @!P0 FFMA R11, R4, 1.6832555532455444336, R9 ;  /* 0x3fd774eb040b8823 */ /* 0x000fe20000000009 */
[----:B------:R-:W-:Y:S01]  /*0880*/  @!P3 FSEL R11, R0, 0.78539818525314331055, !P0 ;  /* 0x3f490fdb000bb808 */ /* 0x000fe20004000000 */
[----:B------:R-:W-:Y:S01]  /*0890*/  IMAD.MOV.U32 R0, RZ, RZ, 0x1 ;  /* 0x00000001ff007424 */ /* 0x000fe200078e00ff */
[----:B------:R-:W-:Y:S02]  /*08a0*/  @!P1 FSEL R11, RZ, 3.1415927410125732422, P0 ;  /* 0x40490fdbff0b9808 */ /* 0x000fe40000000000 */
[----:B------:R-:W-:Y:S02]  /*08b0*/  FSETP.NAN.AND P0, PT, R5, R5, PT ;  /* 0x000000050500720b */ /* 0x000fe40003f08000 */
[----:B------:R-:W-:-:S04]  /*08c0*/  LOP3.LUT R2, R11, 0x80000000, R2, 0xb8, !PT ;  /* 0x800000000b027812 */ /* 0x000fc800078eb802 */
[----:B------:R-:W-:-:S04]  /*08d0*/  FSEL R5, R5, R2, P0 ;  /* 0x0000000205057208 */ /* 0x000fc80000000000 */
[----:B------:R-:W0:Y:S02]  /*08e0*/  F2F.F64.F32 R2, R5 ;  /* 0x0000000500027310 */ /* 0x000e240000201800 */
[----:B0-----:R-:W-:-:S10]  /*08f0*/  DMUL R2, R2, UR4 ;  /* 0x0000000402027c28 */ /* 0x001fd40008000000 */
[----:B------:R-:W0:Y:S02]  /*0900*/  F2F.F32.F64 R2, R2 ;  /* 0x0000000200027310 */ /* 0x000e240000301000 */
[----:B0-----:R-:W-:-:S04]  /*0910*/  FSETP.GE.AND P0, PT, |R2|, 157.5, PT ;  /* 0x431d80000200780b */ /* 0x001fc80003f06200 */
[----:B------:R-:W-:-:S13]  /*0920*/  FSETP.LE.OR P0, PT, |R2|, 22.5, P0 ;  /* 0x41b400000200780b */ /* 0x000fda0000703600 */
[----:B------:R-:W-:Y:S05]  /*0930*/  @P0 BRA `(.L_x_21) ;  /* 0x00000000007c0947 */ /* 0x000fea0003800000 */
[C---:B------:R-:W-:Y:S01]  /*0940*/  FSETP.GTU.AND P0, PT, R2.reuse, 67.5, PT ;  /* 0x428700000200780b */ /* 0x040fe20003f0c000 */
[----:B------:R-:W-:Y:S01]  /*0950*/  IMAD.MOV.U32 R0, RZ, RZ, 0x2 ;  /* 0x00000002ff007424 */ /* 0x000fe200078e00ff */
[C---:B------:R-:W-:Y:S02]  /*0960*/  FSETP.GTU.AND P1, PT, R2.reuse, -112.5, PT ;  /* 0xc2e100000200780b */ /* 0x040fe40003f2c000 */
[C---:B------:R-:W-:Y:S02]  /*0970*/  FSETP.GT.AND P0, PT, R2.reuse, 22.5, !P0 ;  /* 0x41b400000200780b */ /* 0x040fe40004704000 */
[----:B------:R-:W-:-:S04]  /*0980*/  FSETP.GT.AND P1, PT, R2, -157.5, !P1 ;  /* 0xc31d80000200780b */ /* 0x000fc80004f24000 */
[----:B------:R-:W-:-:S13]  /*0990*/  PLOP3.LUT P0, PT, P0, P1, PT, 0xf8, 0x8f ;  /* 0x00000000008f781c */ /* 0x000fda0000703f70 */
[----:B------:R-:W-:Y:S05]  /*09a0*/  @P0 BRA `(.L_x_21) ;  /* 0x0000000000600947 */ /* 0x000fea0003800000 */
[C---:B------:R-:W-:Y:S01]  /*09b0*/  FSETP.GTU.AND P0, PT, R2.reuse, 112.5, PT ;  /* 0x42e100000200780b */ /* 0x040fe20003f0c000 */
[----:B------:R-:W-:Y:S01]  /*09c0*/  IMAD.MOV.U32 R0, RZ, RZ, 0x3 ;  /* 0x00000003ff007424 */ /* 0x000fe200078e00ff */
[C---:B------:R-:W-:Y:S02]  /*09d0*/  FSETP.GEU.AND P1, PT, R2.reuse, -67.5, PT ;  /* 0xc28700000200780b */ /* 0x040fe40003f2e000 */
[C---:B------:R-:W-:Y:S02]  /*09e0*/  FSETP.GT.AND P0, PT, R2.reuse, 67.5, !P0 ;  /* 0x428700000200780b */ /* 0x040fe40004704000 */
[----:B------:R-:W-:-:S04]  /*09f0*/  FSETP.GE.AND P1, PT, R2, -112.5, !P1 ;  /* 0xc2e100000200780b */ /* 0x000fc80004f26000 */
[----:B------:R-:W-:-:S13]  /*0a00*/  PLOP3.LUT P0, PT, P0, P1, PT, 0xf8, 0x8f ;  /* 0x00000000008f781c */ /* 0x000fda0000703f70 */
[----:B------:R-:W-:Y:S05]  /*0a10*/  @P0 BRA `(.L_x_21) ;  /* 0x0000000000440947 */ /* 0x000fea0003800000 */
[C---:B------:R-:W-:Y:S01]  /*0a20*/  FSETP.GEU.AND P0, PT, R2.reuse, -22.5, PT ;  /* 0xc1b400000200780b */ /* 0x040fe20003f0e000 */
[----:B------:R-:W-:Y:S01]  /*0a30*/  IMAD.MOV.U32 R0, RZ, RZ, 0x4 ;  /* 0x00000004ff007424 */ /* 0x000fe200078e00ff */
[C---:B------:R-:W-:Y:S02]  /*0a40*/  FSETP.GEU.AND P1, PT, R2.reuse, 157.5, PT ;  /* 0x431d80000200780b */ /* 0x040fe40003f2e000 */
[C---:B------:R-:W-:Y:S02]  /*0a50*/  FSETP.GE.AND P0, PT, R2.reuse, -67.5, !P0 ;  /* 0xc28700000200780b */ /* 0x040fe40004706000 */
[----:B------:R-:W-:-:S04]  /*0a60*/  FSETP.GT.AND P1, PT, R2, 112.5, !P1 ;  /* 0x42e100000200780b */ /* 0x000fc80004f24000 */
[----:B------:R-:W-:-:S13]  /*0a70*/  PLOP3.LUT P0, PT, P0, P1, PT, 0xf8, 0x8f ;  /* 0x00000000008f781c */ /* 0x000fda0000703f70 */
[----:B------:R-:W-:Y:S05]  /*0a80*/  @P0 BRA `(.L_x_21) ;  /* 0x0000000000280947 */ /* 0x000fea0003800000 */
[----:B------:R-:W0:Y:S01]  /*0a90*/  F2F.F64.F32 R2, R2 ;  /* 0x0000000200027310 */ /* 0x000e220000201800 */
[----:B------:R-:W-:Y:S01]  /*0aa0*/  MOV R0, 0x8 ;  /* 0x0000000800007802 */ /* 0x000fe20000000f00 */
[----:B------:R-:W1:Y:S03]  /*0ab0*/  LDCU.64 UR4, c[0x4][URZ] ;  /* 0x01000000ff0477ac */ /* 0x000e660008000a00 */
[----:B------:R2:W3:Y:S01]  /*0ac0*/  LDC.64 R8, c[0x4][R0] ;  /* 0x0100000000087b82 */ /* 0x0004e20000000a00 */
[----:B0-----:R2:W-:Y:S01]  /*0ad0*/  STL.64 [R1], R2 ;  /* 0x0000000201007387 */ /* 0x0015e20000100a00 */
[----:B-1----:R-:W-:Y:S02]  /*0ae0*/  IMAD.U32 R4, RZ, RZ, UR4 ;  /* 0x00000004ff047e24 */ /* 0x002fe4000f8e00ff */
[----:B------:R-:W-:-:S07]  /*0af0*/  IMAD.U32 R5, RZ, RZ, UR5 ;  /* 0x00000005ff057e24 */ /* 0x000fce000f8e00ff */
[----:B------:R-:W-:-:S07]  /*0b00*/  LEPC R20, `(.L_x_27) ;  /* 0x000000001014794e */ /* 0x000fce0000000000 */
[----:B--23--:R-:W-:Y:S05]  /*0b10*/  CALL.ABS.NOINC R8 ;  /* 0x0000000008007343 */ /* 0x00cfea0003c00000 */
.L_x_27:
[----:B------:R-:W-:-:S07]  /*0b20*/  PRMT R0, RZ, 0x7610, R0 ;  /* 0x00007610ff007816 */ /* 0x000fce0000000000 */
.L_x_21:
[----:B------:R-:W-:Y:S05]  /*0b30*/  BSYNC.RECONVERGENT B6 ;  /* 0x0000000000067941 */ /* 0x000fea0003800200 */
.L_x_20:
[----:B------:R-:W1:Y:S02]  /*0b40*/  LDCU.64 UR4, c[0x0][0x388] ;  /* 0x00007100ff0477ac */ /* 0x000e640008000a00 */
[----:B-1----:R-:W-:-:S04]  /*0b50*/  IADD3 R2, P0, PT, R16, UR4, RZ ;  /* 0x0000000410027c10 */ /* 0x002fc8000ff1e0ff */
[----:B------:R-:W-:-:S05]  /*0b60*/  LEA.HI.X.SX32 R3, R16, UR5, 0x1, P0 ;  /* 0x0000000510037c11 */ /* 0x000fca00080f0eff */
[----:B------:R-:W-:Y:S01]  /*0b70*/  STG.E.U8 desc[UR36][R2.64], R0 ;  /* 0x0000000002007986 */ /* 0x000fe2000c101124 */
[----:B------:R-:W-:Y:S05]  /*0b80*/  EXIT ;  /* 0x000000000000794d */ /* 0x000fea0003800000 */
        .weak           $__internal_0_$__cuda_sm20_sqrt_rn_f32_slowpath
        .type           $__internal_0_$__cuda_sm20_sqrt_rn_f32_slowpath,@function
        .size           $__internal_0_$__cuda_sm20_sqrt_rn_f32_slowpath,($__internal_1_$__cuda_sm3x_div_rn_noftz_f32_slowpath - $__internal_0_$__cuda_sm20_sqrt_rn_f32_slowpath)
$__internal_0_$__cuda_sm20_sqrt_rn_f32_slowpath:
[----:B------:R-:W-:-:S13]  /*0b90*/  LOP3.LUT P0, RZ, R0, 0x7fffffff, RZ, 0xc0, !PT ;  /* 0x7fffffff00ff7812 */ /* 0x000fda000780c0ff */
[----:B------:R-:W-:Y:S01]  /*0ba0*/  @!P0 IMAD.MOV.U32 R3, RZ, RZ, R0 ;  /* 0x000000ffff038224 */ /* 0x000fe200078e0000 */
[----:B------:R-:W-:Y:S06]  /*0bb0*/  @!P0 BRA `(.L_x_28) ;  /* 0x0000000000408947 */ /* 0x000fec0003800000 */
[----:B------:R-:W-:-:S13]  /*0bc0*/  FSETP.GEU.FTZ.AND P0, PT, R0, RZ, PT ;  /* 0x000000ff0000720b */ /* 0x000fda0003f1e000 */
[----:B------:R-:W-:Y:S01]  /*0bd0*/  @!P0 IMAD.MOV.U32 R3, RZ, RZ, 0x7fffffff ;  /* 0x7fffffffff038424 */ /* 0x000fe200078e00ff */
[----:B------:R-:W-:Y:S06]  /*0be0*/  @!P0 BRA `(.L_x_28) ;  /* 0x0000000000348947 */ /* 0x000fec0003800000 */
[----:B------:R-:W-:-:S13]  /*0bf0*/  FSETP.GTU.FTZ.AND P0, PT, |R0|, +INF , PT ;  /* 0x7f8000000000780b */ /* 0x000fda0003f1c200 */
[----:B------:R-:W-:Y:S01]  /*0c00*/  @P0 FADD.FTZ R3, R0, 1 ;  /* 0x3f80000000030421 */ /* 0x000fe20000010000 */
[----:B------:R-:W-:Y:S06]  /*0c10*/  @P0 BRA `(.L_x_28) ;  /* 0x0000000000280947 */ /* 0x000fec0003800000 */
[----:B------:R-:W-:-:S13]  /*0c20*/  FSETP.NEU.FTZ.AND P0, PT, |R0|, +INF , PT ;  /* 0x7f8000000000780b */ /* 0x000fda0003f1d200 */
[----:B------:R-:W-:-:S04]  /*0c30*/  @P0 FFMA R4, R0, 1.84467440737095516160e+19, RZ ;  /* 0x5f80000000040823 */ /* 0x000fc800000000ff */
[----:B------:R-:W0:Y:S02]  /*0c40*/  @P0 MUFU.RSQ R3, R4 ;  /* 0x0000000400030308 */ /* 0x000e240000001400 */
[----:B0-----:R-:W-:Y:S01]  /*0c50*/  @P0 FMUL.FTZ R9, R4, R3 ;  /* 0x0000000304090220 */ /* 0x001fe20000410000 */
[----:B------:R-:W-:Y:S01]  /*0c60*/  @P0 FMUL.FTZ R10, R3, 0.5 ;  /* 0x3f000000030a0820 */ /* 0x000fe20000410000 */
[----:B------:R-:W-:Y:S02]  /*0c70*/  @!P0 IMAD.MOV.U32 R3, RZ, RZ, R0 ;  /* 0x000000ffff038224 */ /* 0x000fe400078e0000 */
[----:B------:R-:W-:-:S04]  /*0c80*/  @P0 FADD.FTZ R8, -R9, -RZ ;  /* 0x800000ff09080221 */ /* 0x000fc80000010100 */
[----:B------:R-:W-:-:S04]  /*0c90*/  @P0 FFMA R8, R9, R8, R4 ;  /* 0x0000000809080223 */ /* 0x000fc80000000004 */
[----:B------:R-:W-:-:S04]  /*0ca0*/  @P0 FFMA R8, R8, R10, R9 ;  /* 0x0000000a08080223 */ /* 0x000fc80000000009 */
[----:B------:R-:W-:-:S07]  /*0cb0*/  @P0 FMUL.FTZ R3, R8, 2.3283064365386962891e-10 ;  /* 0x2f80000008030820 */ /* 0x000fce0000410000 */
.L_x_28:
[----:B------:R-:W-:Y:S02]  /*0cc0*/  IMAD.MOV.U32 R8, RZ, RZ, R11 ;  /* 0x000000ffff087224 */ /* 0x000fe400078e000b */
[----:B------:R-:W-:-:S04]  /*0cd0*/  IMAD.MOV.U32 R9, RZ, RZ, 0x0 ;  /* 0x00000000ff097424 */ /* 0x000fc800078e00ff */
[----:B------:R-:W-:Y:S05]  /*0ce0*/  RET.REL.NODEC R8 `(_Z22ComputeGradientsKernelPfPhPKhii) ;  /* 0xfffffff008c47950 */ /* 0x000fea0003c3ffff */
        .weak           $__internal_1_$__cuda_sm3x_div_rn_noftz_f32_slowpath
        .type           $__internal_1_$__cuda_sm3x_div_rn_noftz_f32_slowpath,@function
        .size           $__internal_1_$__cuda_sm3x_div_rn_noftz_f32_slowpath,(.L_x_82 - $__internal_1_$__cuda_sm3x_div_rn_noftz_f32_slowpath)
$__internal_1_$__cuda_sm3x_div_rn_noftz_f32_slowpath:
[--C-:B------:R-:W-:Y:S01]  /*0cf0*/  SHF.R.U32.HI R9, RZ, 0x17, R3.reuse ;  /* 0x00000017ff097819 */ /* 0x100fe20000011603 */
[----:B------:R-:W-:Y:S01]  /*0d00*/  BSSY.RECONVERGENT B1, `(.L_x_29) ;  /* 0x0000064000017945 */ /* 0x000fe20003800200 */
[--C-:B------:R-:W-:Y:S01]  /*0d10*/  SHF.R.U32.HI R8, RZ, 0x17, R0.reuse ;  /* 0x00000017ff087819 */ /* 0x100fe20000011600 */
[----:B------:R-:W-:Y:S01]  /*0d20*/  IMAD.MOV.U32 R11, RZ, RZ, R0 ;  /* 0x000000ffff0b7224 */ /* 0x000fe200078e0000 */
[----:B------:R-:W-:Y:S01]  /*0d30*/  LOP3.LUT R9, R9, 0xff, RZ, 0xc0, !PT ;  /* 0x000000ff09097812 */ /* 0x000fe200078ec0ff */
[----:B------:R-:W-:Y:S01]  /*0d40*/  IMAD.MOV.U32 R12, RZ, RZ, R3 ;  /* 0x000000ffff0c7224 */ /* 0x000fe200078e0003 */
[----:B------:R-:W-:-:S03]  /*0d50*/  LOP3.LUT R10, R8, 0xff, RZ, 0xc0, !PT ;  /* 0x000000ff080a7812 */ /* 0x000fc600078ec0ff */
[----:B------:R-:W-:Y:S02]  /*0d60*/  VIADD R14, R9, 0xffffffff ;  /* 0xffffffff090e7836 */ /* 0x000fe40000000000 */
[----:B------:R-:W-:-:S03]  /*0d70*/  VIADD R13, R10, 0xffffffff ;  /* 0xffffffff0a0d7836 */ /* 0x000fc60000000000 */
[----:B------:R-:W-:-:S04]  /*0d80*/  ISETP.GT.U32.AND P0, PT, R14, 0xfd, PT ;  /* 0x000000fd0e00780c */ /* 0x000fc80003f04070 */
[----:B------:R-:W-:-:S13]  /*0d90*/  ISETP.GT.U32.OR P0, PT, R13, 0xfd, P0 ;  /* 0x000000fd0d00780c */ /* 0x000fda0000704470 */
[----:B------:R-:W-:Y:S01]  /*0da0*/  @!P0 IMAD.MOV.U32 R8, RZ, RZ, RZ ;  /* 0x000000ffff088224 */ /* 0x000fe200078e00ff */
[----:B------:R-:W-:Y:S06]  /*0db0*/  @!P0 BRA `(.L_x_30) ;  /* 0x00000000005c8947 */ /* 0x000fec0003800000 */
[----:B------:R-:W-:Y:S02]  /*0dc0*/  FSETP.GTU.FTZ.AND P1, PT, |R3|, +INF , PT ;  /* 0x7f8000000300780b */ /* 0x000fe40003f3c200 */
[----:B------:R-:W-:-:S04]  /*0dd0*/  FSETP.GTU.FTZ.AND P0, PT, |R0|, +INF , PT ;  /* 0x7f8000000000780b */ /* 0x000fc80003f1c200 */
[----:B------:R-:W-:-:S13]  /*0de0*/  PLOP3.LUT P0, PT, P0, P1, PT, 0xf8, 0x8f ;  /* 0x00000000008f781c */ /* 0x000fda0000703f70 */
[----:B------:R-:W-:Y:S05]  /*0df0*/  @P0 BRA `(.L_x_31) ;  /* 0x00000004004c0947 */ /* 0x000fea0003800000 */
[----:B------:R-:W-:-:S13]  /*0e00*/  LOP3.LUT P0, RZ, R12, 0x7fffffff, R11, 0xc8, !PT ;  /* 0x7fffffff0cff7812 */ /* 0x000fda000780c80b */
[----:B------:R-:W-:Y:S05]  /*0e10*/  @!P0 BRA `(.L_x_32) ;  /* 0x00000004003c8947 */ /* 0x000fea0003800000 */
[C---:B------:R-:W-:Y:S02]  /*0e20*/  FSETP.NEU.FTZ.AND P3, PT, |R0|.reuse, +INF , PT ;  /* 0x7f8000000000780b */ /* 0x040fe40003f7d200 */
[----:B------:R-:W-:Y:S02]  /*0e30*/  FSETP.NEU.FTZ.AND P1, PT, |R3|, +INF , PT ;  /* 0x7f8000000300780b */ /* 0x000fe40003f3d200 */
[----:B------:R-:W-:-:S11]  /*0e40*/  FSETP.NEU.FTZ.AND P0, PT, |R0|, +INF , PT ;  /* 0x7f8000000000780b */ /* 0x000fd60003f1d200 */
[----:B------:R-:W-:Y:S05]  /*0e50*/  @!P1 BRA !P3, `(.L_x_32) ;  /* 0x00000004002c9947 */ /* 0x000fea0005800000 */
[----:B------:R-:W-:-:S04]  /*0e60*/  LOP3.LUT P3, RZ, R11, 0x7fffffff, RZ, 0xc0, !PT ;  /* 0x7fffffff0bff7812 */ /* 0x000fc8000786c0ff */
[----:B------:R-:W-:-:S13]  /*0e70*/  PLOP3.LUT P1, PT, P1, P3, PT, 0x2f, 0xf2 ;  /* 0x0000000000f2781c */ /* 0x000fda0000f26577 */
[----:B------:R-:W-:Y:S05]  /*0e80*/  @P1 BRA `(.L_x_33) ;  /* 0x0000000400181947 */ /* 0x000fea0003800000 */
[----:B------:R-:W-:-:S04]  /*0e90*/  LOP3.LUT P1, RZ, R12, 0x7fffffff, RZ, 0xc0, !PT ;  /* 0x7fffffff0cff7812 */ /* 0x000fc8000782c0ff */
[----:B------:R-:W-:-:S13]  /*0ea0*/  PLOP3.LUT P0, PT, P0, P1, PT, 0x2f, 0xf2 ;  /* 0x0000000000f2781c */ /* 0x000fda0000702577 */
[----:B------:R-:W-:Y:S05]  /*0eb0*/  @P0 BRA `(.L_x_34) ;  /* 0x0000000400000947 */ /* 0x000fea0003800000 */
[----:B------:R-:W-:Y:S02]  /*0ec0*/  ISETP.GE.AND P0, PT, R13, RZ, PT ;  /* 0x000000ff0d00720c */ /* 0x000fe40003f06270 */
[----:B------:R-:W-:-:S11]  /*0ed0*/  ISETP.GE.AND P1, PT, R14, RZ, PT ;  /* 0x000000ff0e00720c */ /* 0x000fd60003f26270 */
[----:B------:R-:W-:Y:S02]  /*0ee0*/  @P0 IMAD.MOV.U32 R8, RZ, RZ, RZ ;  /* 0x000000ffff080224 */ /* 0x000fe400078e00ff */
[----:B------:R-:W-:Y:S01]  /*0ef0*/  @!P0 FFMA R11, R0, 1.84467440737095516160e+19, RZ ;  /* 0x5f800000000b8823 */ /* 0x000fe200000000ff */
[----:B------:R-:W-:Y:S02]  /*0f00*/  @!P0 IMAD.MOV.U32 R8, RZ, RZ, -0x40 ;  /* 0xffffffc0ff088424 */ /* 0x000fe400078e00ff */
[----:B------:R-:W-:Y:S02]  /*0f10*/  @!P1 FFMA R12, R3, 1.84467440737095516160e+19, RZ ;  /* 0x5f800000030c9823 */ /* 0x000fe400000000ff */
[----:B------:R-:W-:-:S07]  /*0f20*/  @!P1 VIADD R8, R8, 0x40 ;  /* 0x0000004008089836 */ /* 0x000fce0000000000 */
.L_x_30:
[----:B------:R-:W-:Y:S01]  /*0f30*/  LEA R13, R9, 0xc0800000, 0x17 ;  /* 0xc0800000090d7811 */ /* 0x000fe200078eb8ff */
[----:B------:R-:W-:Y:S01]  /*0f40*/  VIADD R10, R10, 0xffffff81 ;  /* 0xffffff810a0a7836 */ /* 0x000fe20000000000 */
[----:B------:R-:W-:Y:S03]  /*0f50*/  BSSY.RECONVERGENT B2, `(.L_x_35) ;  /* 0x0000035000027945 */ /* 0x000fe60003800200 */
[----:B------:R-:W-:Y:S02]  /*0f60*/  IMAD.IADD R13, R12, 0x1, -R13 ;  /* 0x000000010c0d7824 */ /* 0x000fe400078e0a0d */
[----:B------:R-:W-:Y:S02]  /*0f70*/  IMAD R0, R10, -0x800000, R11 ;  /* 0xff8000000a007824 */ /* 0x000fe400078e020b */
[----:B------:R-:W0:Y:S01]  /*0f80*/  MUFU.RCP R12, R13 ;  /* 0x0000000d000c7308 */ /* 0x000e220000001000 */
[----:B------:R-:W-:-:S04]  /*0f90*/  FADD.FTZ R15, -R13, -RZ ;  /* 0x800000ff0d0f7221 */ /* 0x000fc80000010100 */
[----:B0-----:R-:W-:-:S04]  /*0fa0*/  FFMA R17, R12, R15, 1 ;  /* 0x3f8000000c117423 */ /* 0x001fc8000000000f */
[----:B------:R-:W-:-:S04]  /*0fb0*/  FFMA R14, R12, R17, R12 ;  /* 0x000000110c0e7223 */ /* 0x000fc8000000000c */
[----:B------:R-:W-:-:S04]  /*0fc0*/  FFMA R11, R0, R14, RZ ;  /* 0x0000000e000b7223 */ /* 0x000fc800000000ff */
[----:B------:R-:W-:-:S04]  /*0fd0*/  FFMA R12, R15, R11, R0 ;  /* 0x0000000b0f0c7223 */ /* 0x000fc80000000000 */
[----:B------:R-:W-:Y:S01]  /*0fe0*/  FFMA R17, R14, R12, R11 ;  /* 0x0000000c0e117223 */ /* 0x000fe2000000000b */
[----:B------:R-:W-:-:S03]  /*0ff0*/  IADD3 R11, PT, PT, R10, 0x7f, -R9 ;  /* 0x0000007f0a0b7810 */ /* 0x000fc60007ffe809 */
[----:B------:R-:W-:Y:S02]  /*1000*/  FFMA R12, R15, R17, R0 ;  /* 0x000000110f0c7223 */ /* 0x000fe40000000000 */
[----:B------:R-:W-:Y:S02]  /*1010*/  IMAD.IADD R11, R11, 0x1, R8 ;  /* 0x000000010b0b7824 */ /* 0x000fe400078e0208 */
[----:B------:R-:W-:-:S05]  /*1020*/  FFMA R0, R14, R12, R17 ;  /* 0x0000000c0e007223 */ /* 0x000fca0000000011 */
[----:B------:R-:W-:-:S04]  /*1030*/  SHF.R.U32.HI R9, RZ, 0x17, R0 ;  /* 0x00000017ff097819 */ /* 0x000fc80000011600 */
[----:B------:R-:W-:-:S05]  /*1040*/  LOP3.LUT R9, R9, 0xff, RZ, 0xc0, !PT ;  /* 0x000000ff09097812 */ /* 0x000fca00078ec0ff */
[----:B------:R-:W-:-:S04]  /*1050*/  IMAD.IADD R13, R9, 0x1, R11 ;  /* 0x00000001090d7824 */ /* 0x000fc800078e020b */
[----:B------:R-:W-:-:S05]  /*1060*/  VIADD R8, R13, 0xffffffff ;  /* 0xffffffff0d087836 */ /* 0x000fca0000000000 */
[----:B------:R-:W-:-:S13]  /*1070*/  ISETP.GE.U32.AND P0, PT, R8, 0xfe, PT ;  /* 0x000000fe0800780c */ /* 0x000fda0003f06070 */
[----:B------:R-:W-:Y:S05]  /*1080*/  @!P0 BRA `(.L_x_36) ;  /* 0x0000000000808947 */ /* 0x000fea0003800000 */
[----:B------:R-:W-:-:S13]  /*1090*/  ISETP.GT.AND P0, PT, R13, 0xfe, PT ;  /* 0x000000fe0d00780c */ /* 0x000fda0003f04270 */
[----:B------:R-:W-:Y:S05]  /*10a0*/  @P0 BRA `(.L_x_37) ;  /* 0x00000000006c0947 */ /* 0x000fea0003800000 */
[----:B------:R-:W-:-:S13]  /*10b0*/  ISETP.GE.AND P0, PT, R13, 0x1, PT ;  /* 0x000000010d00780c */ /* 0x000fda0003f06270 */
[----:B------:R-:W-:Y:S05]  /*10c0*/  @P0 BRA `(.L_x_38) ;  /* 0x0000000000740947 */ /* 0x000fea0003800000 */
[----:B------:R-:W-:Y:S02]  /*10d0*/  ISETP.GE.AND P0, PT, R13, -0x18, PT ;  /* 0xffffffe80d00780c */ /* 0x000fe40003f06270 */
[----:B------:R-:W-:-:S11]  /*10e0*/  LOP3.LUT R0, R0, 0x80000000, RZ, 0xc0, !PT ;  /* 0x8000000000007812 */ /* 0x000fd600078ec0ff */
[----:B------:R-:W-:Y:S05]  /*10f0*/  @!P0 BRA `(.L_x_38) ;  /* 0x0000000000688947 */ /* 0x000fea0003800000 */
[CCC-:B------:R-:W-:Y:S01]  /*1100*/  FFMA.RZ R8, R14.reuse, R12.reuse, R17.reuse ;  /* 0x0000000c0e087223 */ /* 0x1c0fe2000000c011 */
[C---:B------:R-:W-:Y:S02]  /*1110*/  VIADD R11, R13.reuse, 0x20 ;  /* 0x000000200d0b7836 */ /* 0x040fe40000000000 */
[-CC-:B------:R-:W-:Y:S01]  /*1120*/  FFMA.RM R9, R14, R12.reuse, R17.reuse ;  /* 0x0000000c0e097223 */ /* 0x180fe20000004011 */
[C---:B------:R-:W-:Y:S02]  /*1130*/  ISETP.NE.AND P3, PT, R13.reuse, RZ, PT ;  /* 0x000000ff0d00720c */ /* 0x040fe40003f65270 */
[----:B------:R-:W-:Y:S01]  /*1140*/  LOP3.LUT R10, R8, 0x7fffff, RZ, 0xc0, !PT ;  /* 0x007fffff080a7812 */ /* 0x000fe200078ec0ff */
[----:B------:R-:W-:Y:S01]  /*1150*/  FFMA.RP R8, R14, R12, R17 ;  /* 0x0000000c0e087223 */ /* 0x000fe20000008011 */
[----:B------:R-:W-:Y:S01]  /*1160*/  IMAD.MOV R12, RZ, RZ, -R13 ;  /* 0x000000ffff0c7224 */ /* 0x000fe200078e0a0d */
[----:B------:R-:W-:Y:S02]  /*1170*/  ISETP.NE.AND P1, PT, R13, RZ, PT ;  /* 0x000000ff0d00720c */ /* 0x000fe40003f25270 */
[----:B------:R-:W-:-:S02]  /*1180*/  LOP3.LUT R10, R10, 0x800000, RZ, 0xfc, !PT ;  /* 0x008000000a0a7812 */ /* 0x000fc400078efcff */
[----:B------:R-:W-:Y:S02]  /*1190*/  FSETP.NEU.FTZ.AND P0, PT, R8, R9, PT ;  /* 0x000000090800720b */ /* 0x000fe40003f1d000 */
[----:B------:R-:W-:Y:S02]  /*11a0*/  SHF.L.U32 R11, R10, R11, RZ ;  /* 0x0000000b0a0b7219 */ /* 0x000fe400000006ff */
[----:B------:R-:W-:Y:S02]  /*11b0*/  SEL R9, R12, RZ, P3 ;  /* 0x000000ff0c097207 */ /* 0x000fe40001800000 */
[----:B------:R-:W-:Y:S02]  /*11c0*/  ISETP.NE.AND P1, PT, R11, RZ, P1 ;  /* 0x000000ff0b00720c */ /* 0x000fe40000f25270 */
[----:B------:R-:W-:Y:S02]  /*11d0*/  SHF.R.U32.HI R9, RZ, R9, R10 ;  /* 0x00000009ff097219 */ /* 0x000fe4000001160a */
[----:B------:R-:W-:-:S02]  /*11e0*/  PLOP3.LUT P0, PT, P0, P1, PT, 0xf8, 0x8f ;  /* 0x00000000008f781c */ /* 0x000fc40000703f70 */
[----:B------:R-:W-:Y:S02]  /*11f0*/  SHF.R.U32.HI R11, RZ, 0x1, R9 ;  /* 0x00000001ff0b7819 */ /* 0x000fe40000011609 */
[----:B------:R-:W-:-:S04]  /*1200*/  SEL R8, RZ, 0x1, !P0 ;  /* 0x00000001ff087807 */ /* 0x000fc80004000000 */
[----:B------:R-:W-:-:S04]  /*1210*/  LOP3.LUT R8, R8, 0x1, R11, 0xf8, !PT ;  /* 0x0000000108087812 */ /* 0x000fc800078ef80b */
[----:B------:R-:W-:-:S05]  /*1220*/  LOP3.LUT R8, R8, R9, RZ, 0xc0, !PT ;  /* 0x0000000908087212 */ /* 0x000fca00078ec0ff */
[----:B------:R-:W-:-:S05]  /*1230*/  IMAD.IADD R11, R11, 0x1, R8 ;  /* 0x000000010b0b7824 */ /* 0x000fca00078e0208 */
[----:B------:R-:W-:Y:S01]  /*1240*/  LOP3.LUT R0, R11, R0, RZ, 0xfc, !PT ;  /* 0x000000000b007212 */ /* 0x000fe200078efcff */
[----:B------:R-:W-:Y:S06]  /*1250*/  BRA `(.L_x_38) ;  /* 0x0000000000107947 */ /* 0x000fec0003800000 */
.L_x_37:
[----:B------:R-:W-:-:S04]  /*1260*/  LOP3.LUT R0, R0, 0x80000000, RZ, 0xc0, !PT ;  /* 0x8000000000007812 */ /* 0x000fc800078ec0ff */
[----:B------:R-:W-:Y:S01]  /*1270*/  LOP3.LUT R0, R0, 0x7f800000, RZ, 0xfc, !PT ;  /* 0x7f80000000007812 */ /* 0x000fe200078efcff */
[----:B------:R-:W-:Y:S06]  /*1280*/  BRA `(.L_x_38) ;  /* 0x0000000000047947 */ /* 0x000fec0003800000 */
.L_x_36:
[----:B------:R-:W-:-:S07]  /*1290*/  IMAD R0, R11, 0x800000, R0 ;  /* 0x008000000b007824 */ /* 0x000fce00078e0200 */
.L_x_38:
[----:B------:R-:W-:Y:S05]  /*12a0*/  BSYNC.RECONVERGENT B2 ;  /* 0x0000000000027941 */ /* 0x000fea0003800200 */
.L_x_35:
[----:B------:R-:W-:Y:S05]  /*12b0*/  BRA `(.L_x_39) ;  /* 0x0000000000207947 */ /* 0x000fea0003800000 */
.L_x_34:
[----:B------:R-:W-:-:S04]  /*12c0*/  LOP3.LUT R0, R12, 0x80000000, R11, 0x48, !PT ;  /* 0x800000000c007812 */ /* 0x000fc800078e480b */
[----:B------:R-:W-:Y:S01]  /*12d0*/  LOP3.LUT R0, R0, 0x7f800000, RZ, 0xfc, !PT ;  /* 0x7f80000000007812 */ /* 0x000fe200078efcff */
[----:B------:R-:W-:Y:S06]  /*12e0*/  BRA `(.L_x_39) ;  /* 0x0000000000147947 */ /* 0x000fec0003800000 */
.L_x_33:
[----:B------:R-:W-:Y:S01]  /*12f0*/  LOP3.LUT R0, R12, 0x80000000, R11, 0x48, !PT ;  /* 0x800000000c007812 */ /* 0x000fe200078e480b */
[----:B------:R-:W-:Y:S06]  /*1300*/  BRA `(.L_x_39) ;  /* 0x00000000000c7947 */ /* 0x000fec0003800000 */
.L_x_32:
[----:B------:R-:W0:Y:S01]  /*1310*/  MUFU.RSQ R0, -QNAN ;  /* 0xffc0000000007908 */ /* 0x000e220000001400 */
[----:B------:R-:W-:Y:S05]  /*1320*/  BRA `(.L_x_39) ;  /* 0x0000000000047947 */ /* 0x000fea0003800000 */
.L_x_31:
[----:B------:R-:W-:-:S07]  /*1330*/  FADD.FTZ R0, R0, R3 ;  /* 0x0000000300007221 */ /* 0x000fce0000010000 */
.L_x_39:
[----:B------:R-:W-:Y:S05]  /*1340*/  BSYNC.RECONVERGENT B1 ;  /* 0x0000000000017941 */ /* 0x000fea0003800200 */
.L_x_29:
[----:B------:R-:W-:Y:S02]  /*1350*/  IMAD.MOV.U32 R8, RZ, RZ, R4 ;  /* 0x000000ffff087224 */ /* 0x000fe400078e0004 */
[----:B------:R-:W-:-:S04]  /*1360*/  IMAD.MOV.U32 R9, RZ, RZ, 0x0 ;  /* 0x00000000ff097424 */ /* 0x000fc800078e00ff */
[----:B0-----:R-:W-:Y:S05]  /*1370*/  RET.REL.NODEC R8 `(_Z22ComputeGradientsKernelPfPhPKhii) ;  /* 0xffffffec08207950 */ /* 0x001fea0003c3ffff */
.L_x_40:
        /* <DEDUP_REMOVED lines=16> */
.L_x_82:


//--------------------- .text._Z20GaussianBlurVerticalPhPKhiii --------------------------
	.section	.text._Z20GaussianBlurVerticalPhPKhiii,"ax",@progbits
	.align	128
        .global         _Z20GaussianBlurVerticalPhPKhiii
        .type           _Z20GaussianBlurVerticalPhPKhiii,@function
        .size           _Z20GaussianBlurVerticalPhPKhiii,(.L_x_83 - _Z20GaussianBlurVerticalPhPKhiii)
        .other          _Z20GaussianBlurVerticalPhPKhiii,@"STO_CUDA_ENTRY STV_DEFAULT"
_Z20GaussianBlurVerticalPhPKhiii:
.text._Z20GaussianBlurVerticalPhPKhiii:
[----:B------:R-:W-:Y:S01]  /*0000*/  LDC R1, c[0x0][0x37c] ;  /* 0x0000df00ff017b82 */ /* 0x000fe20000000800 */
[----:B------:R-:W0:Y:S07]  /*0010*/  S2R R3, SR_TID.Y ;  /* 0x0000000000037919 */ /* 0x000e2e0000002200 */
[----:B------:R-:W1:Y:S01]  /*0020*/  LDC R23, c[0x0][0x360] ;  /* 0x0000d800ff177b82 */ /* 0x000e620000000800 */
[----:B------:R-:W2:Y:S01]  /*0030*/  LDCU.64 UR10, c[0x0][0x390] ;  /* 0x00007200ff0a77ac */ /* 0x000ea20008000a00 */
[----:B------:R-:W1:Y:S06]  /*0040*/  S2R R0, SR_TID.X ;  /* 0x0000000000007919 */ /* 0x000e6c0000002100 */
[----:B------:R-:W0:Y:S08]  /*0050*/  S2UR UR5, SR_CTAID.Y ;  /* 0x00000000000579c3 */ /* 0x000e300000002600 */
[----:B------:R-:W0:Y:S01]  /*0060*/  LDC R22, c[0x0][0x364] ;  /* 0x0000d900ff167b82 */ /* 0x000e220000000800 */
[----:B--2---:R-:W-:-:S07]  /*0070*/  IMAD.U32 R12, RZ, RZ, UR10 ;  /* 0x0000000aff0c7e24 */ /* 0x004fce000f8e00ff */
[----:B------:R-:W1:Y:S01]  /*0080*/  S2UR UR4, SR_CTAID.X ;  /* 0x00000000000479c3 */ /* 0x000e620000002500 */
[----:B0-----:R-:W-:-:S05]  /*0090*/  IMAD R22, R22, UR5, R3 ;  /* 0x0000000516167c24 */ /* 0x001fca000f8e0203 */
[----:B------:R-:W-:Y:S01]  /*00a0*/  ISETP.GE.AND P0, PT, R22, UR11, PT ;  /* 0x0000000b16007c0c */ /* 0x000fe2000bf06270 */
[----:B-1----:R-:W-:-:S05]  /*00b0*/  IMAD R23, R23, UR4, R0 ;  /* 0x0000000417177c24 */ /* 0x002fca000f8e0200 */
[----:B------:R-:W-:-:S13]  /*00c0*/  ISETP.GE.OR P0, PT, R23, R12, P0 ;  /* 0x0000000c1700720c */ /* 0x000fda0000706670 */
[----:B------:R-:W-:Y:S05]  /*00d0*/  @P0 EXIT ;  /* 0x000000000000094d */ /* 0x000fea0003800000 */
[----:B------:R-:W0:Y:S01]  /*00e0*/  LDCU UR7, c[0x0][0x398] ;  /* 0x00007300ff0777ac */ /* 0x000e220008000800 */
[----:B------:R-:W-:Y:S02]  /*00f0*/  IMAD.MOV.U32 R0, RZ, RZ, RZ ;  /* 0x000000ffff007224 */ /* 0x000fe400078e00ff */
[----:B------:R-:W-:Y:S01]  /*0100*/  IMAD.MOV.U32 R3, RZ, RZ, RZ ;  /* 0x000000ffff037224 */ /* 0x000fe200078e00ff */
[----:B------:R-:W1:Y:S01]  /*0110*/  LDCU.64 UR8, c[0x0][0x358] ;  /* 0x00006b00ff0877ac */ /* 0x000e620008000a00 */
[----:B0-----:R-:W-:-:S09]  /*0120*/  UISETP.GE.AND UP0, UPT, UR7, URZ, UPT ;  /* 0x000000ff0700728c */ /* 0x001fd2000bf06270 */
[----:B-1----:R-:W-:Y:S05]  /*0130*/  BRA.U !UP0, `(.L_x_41) ;  /* 0x0000000d08c07547 */ /* 0x002fea000b800000 */
[----:B------:R-:W-:Y:S01]  /*0140*/  UISETP.GE.U32.AND UP0, UPT, UR7, 0x4, UPT ;  /* 0x000000040700788c */ /* 0x000fe2000bf06070 */
[----:B------:R-:W-:Y:S01]  /*0150*/  IMAD.MOV.U32 R3, RZ, RZ, RZ ;  /* 0x000000ffff037224 */ /* 0x000fe200078e00ff */
[----:B------:R-:W-:Y:S01]  /*0160*/  UIADD3 UR4, UPT, UPT, -UR7, URZ, URZ ;  /* 0x000000ff07047290 */ /* 0x000fe2000fffe1ff */
[----:B------:R-:W-:-:S06]  /*0170*/  IMAD.MOV.U32 R0, RZ, RZ, RZ ;  /* 0x000000ffff007224 */ /* 0x000fcc00078e00ff */
[----:B------:R-:W-:Y:S05]  /*0180*/  BRA.U !UP0, `(.L_x_42) ;  /* 0x0000000908107547 */ /* 0x000fea000b800000 */
[----:B------:R-:W0:Y:S01]  /*0190*/  LDC R5, c[0x0][0x390] ;  /* 0x0000e400ff057b82 */ /* 0x000e220000000800 */
[----:B------:R-:W-:Y:S01]  /*01a0*/  VIADD R2, R22, -UR7 ;  /* 0x8000000716027c36 */ /* 0x000fe20008000000 */
[----:B------:R-:W-:Y:S01]  /*01b0*/  USHF.L.U32 UR4, UR7, 0x1, URZ ;  /* 0x0000000107047899 */ /* 0x000fe200080006ff */
[----:B------:R-:W-:Y:S01]  /*01c0*/  IMAD.MOV.U32 R3, RZ, RZ, RZ ;  /* 0x000000ffff037224 */ /* 0x000fe200078e00ff */
[----:B------:R-:W-:Y:S01]  /*01d0*/  UIADD3 UR5, UPT, UPT, -UR7, 0x3, URZ ;  /* 0x0000000307057890 */ /* 0x000fe2000fffe1ff */
[C---:B------:R-:W-:Y:S01]  /*01e0*/  IMAD R14, R2.reuse, R12, R12 ;  /* 0x0000000c020e7224 */ /* 0x040fe200078e020c */
[----:B------:R-:W-:Y:S01]  /*01f0*/  ULOP3.LUT UR4, UR4, 0xfffffff8, URZ, 0xc0, !UPT ;  /* 0xfffffff804047892 */ /* 0x000fe2000f8ec0ff */
[C---:B------:R-:W-:Y:S01]  /*0200*/  VIADD R6, R2.reuse, 0x2 ;  /* 0x0000000202067836 */ /* 0x040fe20000000000 */
[----:B------:R-:W1:Y:S01]  /*0210*/  LDCU UR6, c[0x0][0x394] ;  /* 0x00007280ff0677ac */ /* 0x000e620008000800 */
[C---:B------:R-:W-:Y:S02]  /*0220*/  VIADD R7, R2.reuse, 0x3 ;  /* 0x0000000302077836 */ /* 0x040fe40000000000 */
[C---:B------:R-:W-:Y:S01]  /*0230*/  VIADD R8, R2.reuse, 0x4 ;  /* 0x0000000402087836 */ /* 0x040fe20000000000 */
[----:B------:R-:W-:Y:S01]  /*0240*/  UIADD3 UR4, UPT, UPT, -UR4, URZ, URZ ;  /* 0x000000ff04047290 */ /* 0x000fe2000fffe1ff */
[----:B------:R-:W-:-:S02]  /*0250*/  VIADD R9, R2, 0x5 ;  /* 0x0000000502097836 */ /* 0x000fc40000000000 */
[C---:B------:R-:W-:Y:S02]  /*0260*/  VIADD R10, R2.reuse, 0x6 ;  /* 0x00000006020a7836 */ /* 0x040fe40000000000 */
[----:B------:R-:W-:Y:S02]  /*0270*/  VIADD R11, R2, 0x7 ;  /* 0x00000007020b7836 */ /* 0x000fe40000000000 */
[----:B------:R-:W-:Y:S02]  /*0280*/  IMAD.MOV.U32 R4, RZ, RZ, 0x3 ;  /* 0x00000003ff047424 */ /* 0x000fe400078e00ff */
[-CC-:B------:R-:W-:Y:S02]  /*0290*/  IMAD R6, R6, R12.reuse, R23.reuse ;  /* 0x0000000c06067224 */ /* 0x180fe400078e0217 */
[-CC-:B------:R-:W-:Y:S02]  /*02a0*/  IMAD R7, R7, R12.reuse, R23.reuse ;  /* 0x0000000c07077224 */ /* 0x180fe400078e0217 */
[----:B------:R-:W-:-:S02]  /*02b0*/  IMAD R8, R8, R12, R23 ;  /* 0x0000000c08087224 */ /* 0x000fc400078e0217 */
[-CC-:B------:R-:W-:Y:S02]  /*02c0*/  IMAD R9, R9, R12.reuse, R23.reuse ;  /* 0x0000000c09097224 */ /* 0x180fe400078e0217 */
[-CC-:B------:R-:W-:Y:S02]  /*02d0*/  IMAD R10, R10, R12.reuse, R23.reuse ;  /* 0x0000000c0a0a7224 */ /* 0x180fe400078e0217 */
[-CC-:B------:R-:W-:Y:S02]  /*02e0*/  IMAD R11, R11, R12.reuse, R23.reuse ;  /* 0x0000000c0b0b7224 */ /* 0x180fe400078e0217 */
[----:B------:R-:W-:Y:S02]  /*02f0*/  IMAD R20, R2, R12, R23 ;  /* 0x0000000c02147224 */ /* 0x000fe400078e0217 */
[----:B-1----:R-:W-:-:S07]  /*0300*/  IMAD.IADD R21, R23, 0x1, R14 ;  /* 0x0000000117157824 */ /* 0x002fce00078e020e */
.L_x_43:
[----:B------:R-:W-:Y:S02]  /*0310*/  UMOV UR11, UR6 ;  /* 0x00000006000b7c82 */ /* 0x000fe40008000000 */
[----:B------:R-:W-:-:S04]  /*0320*/  ISETP.GE.AND P0, PT, R2, UR11, PT ;  /* 0x0000000b02007c0c */ /* 0x000fc8000bf06270 */
[----:B------:R-:W-:-:S13]  /*0330*/  ISETP.LT.OR P0, PT, R2, RZ, P0 ;  /* 0x000000ff0200720c */ /* 0x000fda0000701670 */
[----:B------:R-:W1:Y:S02]  /*0340*/  @!P0 LDC.64 R12, c[0x0][0x388] ;  /* 0x0000e200ff0c8b82 */ /* 0x000e640000000a00 */
[----:B-1----:R-:W-:-:S04]  /*0350*/  @!P0 IADD3 R12, P1, PT, R20, R12, RZ ;  /* 0x0000000c140c8210 */ /* 0x002fc80007f3e0ff */
[----:B------:R-:W-:-:S05]  /*0360*/  @!P0 LEA.HI.X.SX32 R13, R20, R13, 0x1, P1 ;  /* 0x0000000d140d8211 */ /* 0x000fca00008f0eff */
[----:B------:R1:W2:Y:S01]  /*0370*/  @!P0 LDG.E.U8 R12, desc[UR8][R12.64] ;  /* 0x000000080c0c8981 */ /* 0x0002a2000c1e1100 */
[C---:B------:R-:W-:Y:S02]  /*0380*/  VIADD R14, R2.reuse, 0x1 ;  /* 0x00000001020e7836 */ /* 0x040fe40000000000 */
[----:B------:R-:W-:Y:S02]  /*0390*/  VIADD R15, R2, 0x2 ;  /* 0x00000002020f7836 */ /* 0x000fe40000000000 */
[----:B------:R-:W-:Y:S01]  /*03a0*/  VIADD R24, R4, 0xfffffffd ;  /* 0xfffffffd04187836 */ /* 0x000fe20000000000 */
[----:B------:R-:W-:Y:S01]  /*03b0*/  ISETP.GE.AND P6, PT, R14, UR11, PT ;  /* 0x0000000b0e007c0c */ /* 0x000fe2000bfc6270 */
[----:B------:R-:W-:Y:S01]  /*03c0*/  VIADD R18, R2, 0x4 ;  /* 0x0000000402127836 */ /* 0x000fe20000000000 */
[C---:B------:R-:W-:Y:S01]  /*03d0*/  ISETP.GE.AND P5, PT, R15.reuse, UR11, PT ;  /* 0x0000000b0f007c0c */ /* 0x040fe2000bfa6270 */
[----:B------:R-:W-:Y:S01]  /*03e0*/  IMAD.SHL.U32 R24, R24, 0x4, RZ ;  /* 0x0000000418187824 */ /* 0x000fe200078e00ff */
[----:B------:R-:W-:Y:S01]  /*03f0*/  ISETP.LT.OR P6, PT, R14, RZ, P6 ;  /* 0x000000ff0e00720c */ /* 0x000fe200037c1670 */
[----:B-1----:R-:W-:Y:S01]  /*0400*/  VIADD R13, R2, 0x3 ;  /* 0x00000003020d7836 */ /* 0x002fe20000000000 */
[----:B------:R-:W-:Y:S01]  /*0410*/  ISETP.LT.OR P5, PT, R15, RZ, P5 ;  /* 0x000000ff0f00720c */ /* 0x000fe20002fa1670 */
[----:B------:R-:W1:Y:S01]  /*0420*/  @!P0 LDC R19, c[0x3][R24] ;  /* 0x00c0000018138b82 */ /* 0x000e620000000800 */
[----:B------:R-:W-:-:S02]  /*0430*/  ISETP.GE.AND P3, PT, R18, UR11, PT ;  /* 0x0000000b12007c0c */ /* 0x000fc4000bf66270 */
[C---:B------:R-:W-:Y:S02]  /*0440*/  ISETP.GE.AND P4, PT, R13.reuse, UR11, PT ;  /* 0x0000000b0d007c0c */ /* 0x040fe4000bf86270 */
[----:B------:R-:W-:Y:S01]  /*0450*/  ISETP.LT.OR P3, PT, R18, RZ, P3 ;  /* 0x000000ff1200720c */ /* 0x000fe20001f61670 */
[C---:B------:R-:W-:Y:S01]  /*0460*/  VIADD R18, R2.reuse, 0x6 ;  /* 0x0000000602127836 */ /* 0x040fe20000000000 */
[----:B------:R-:W-:Y:S01]  /*0470*/  ISETP.LT.OR P4, PT, R13, RZ, P4 ;  /* 0x000000ff0d00720c */ /* 0x000fe20002781670 */
[----:B------:R-:W-:Y:S02]  /*0480*/  VIADD R13, R2, 0x5 ;  /* 0x00000005020d7836 */ /* 0x000fe40000000000 */
[----:B------:R-:W3:Y:S01]  /*0490*/  @!P6 LDC.64 R14, c[0x0][0x388] ;  /* 0x0000e200ff0eeb82 */ /* 0x000ee20000000a00 */
[----:B------:R-:W-:Y:S02]  /*04a0*/  ISETP.GE.AND P1, PT, R18, UR11, PT ;  /* 0x0000000b12007c0c */ /* 0x000fe4000bf26270 */
[----:B------:R-:W-:-:S02]  /*04b0*/  ISETP.GE.AND P2, PT, R13, UR11, PT ;  /* 0x0000000b0d007c0c */ /* 0x000fc4000bf46270 */
[----:B------:R-:W-:Y:S02]  /*04c0*/  ISETP.LT.OR P1, PT, R18, RZ, P1 ;  /* 0x000000ff1200720c */ /* 0x000fe40000f21670 */
[----:B------:R-:W-:Y:S01]  /*04d0*/  ISETP.LT.OR P2, PT, R13, RZ, P2 ;  /* 0x000000ff0d00720c */ /* 0x000fe20001741670 */
[----:B------:R-:W4:Y:S01]  /*04e0*/  @!P5 LDC.64 R16, c[0x0][0x388] ;  /* 0x0000e200ff10db82 */ /* 0x000f220000000a00 */
[----:B-1----:R-:W-:Y:S01]  /*04f0*/  @!P0 FADD R3, R3, R19 ;  /* 0x0000001303038221 */ /* 0x002fe20000000000 */
[----:B--2---:R-:W-:-:S05]  /*0500*/  @!P0 I2FP.F32.U32 R12, R12 ;  /* 0x0000000c000c8245 */ /* 0x004fca0000201000 */
[----:B------:R-:W-:Y:S01]  /*0510*/  @!P0 FFMA R0, R19, R12, R0 ;  /* 0x0000000c13008223 */ /* 0x000fe20000000000 */
[C---:B---3--:R-:W-:Y:S01]  /*0520*/  @!P6 IADD3 R26, P0, PT, R21.reuse, R14, RZ ;  /* 0x0000000e151ae210 */ /* 0x048fe20007f1e0ff */
[----:B------:R-:W1:Y:S03]  /*0530*/  @!P4 LDC.64 R12, c[0x0][0x388] ;  /* 0x0000e200ff0ccb82 */ /* 0x000e660000000a00 */
[----:B------:R-:W-:Y:S02]  /*0540*/  @!P6 LEA.HI.X.SX32 R27, R21, R15, 0x1, P0 ;  /* 0x0000000f151be211 */ /* 0x000fe400000f0eff */
[----:B----4-:R-:W-:-:S03]  /*0550*/  @!P5 IADD3 R18, P0, PT, R6, R16, RZ ;  /* 0x000000100612d210 */ /* 0x010fc60007f1e0ff */
[----:B------:R-:W2:Y:S01]  /*0560*/  @!P3 LDC.64 R14, c[0x0][0x388] ;  /* 0x0000e200ff0ebb82 */ /* 0x000ea20000000a00 */
[----:B------:R-:W-:Y:S01]  /*0570*/  @!P5 LEA.HI.X.SX32 R19, R6, R17, 0x1, P0 ;  /* 0x000000110613d211 */ /* 0x000fe200000f0eff */
[----:B------:R3:W4:Y:S06]  /*0580*/  @!P6 LDG.E.U8 R25, desc[UR8][R26.64] ;  /* 0x000000081a19e981 */ /* 0x00072c000c1e1100 */
[----:B------:R-:W5:Y:S01]  /*0590*/  @!P2 LDC.64 R16, c[0x0][0x388] ;  /* 0x0000e200ff10ab82 */ /* 0x000f620000000a00 */
[----:B------:R0:W4:Y:S01]  /*05a0*/  @!P5 LDG.E.U8 R27, desc[UR8][R18.64] ;  /* 0x00000008121bd981 */ /* 0x000122000c1e1100 */
[----:B---3--:R-:W-:-:S06]  /*05b0*/  P2R R26, PR, RZ, 0x40 ;  /* 0x00000040ff1a7803 */ /* 0x008fcc0000000000 */
[----:B0-----:R-:W0:Y:S01]  /*05c0*/  @!P1 LDC.64 R18, c[0x0][0x388] ;  /* 0x0000e200ff129b82 */ /* 0x001e220000000a00 */
[----:B-1----:R-:W-:-:S04]  /*05d0*/  @!P4 IADD3 R28, P0, PT, R7, R12, RZ ;  /* 0x0000000c071cc210 */ /* 0x002fc80007f1e0ff */
[----:B------:R-:W-:Y:S02]  /*05e0*/  @!P4 LEA.HI.X.SX32 R29, R7, R13, 0x1, P0 ;  /* 0x0000000d071dc211 */ /* 0x000fe400000f0eff */
[----:B--2---:R-:W-:Y:S01]  /*05f0*/  @!P3 IADD3 R14, P0, PT, R8, R14, RZ ;  /* 0x0000000e080eb210 */ /* 0x004fe20007f1e0ff */
[----:B------:R-:W-:Y:S02]  /*0600*/  VIADD R12, R2, 0x7 ;  /* 0x00000007020c7836 */ /* 0x000fe40000000000 */
[----:B------:R1:W2:Y:S01]  /*0610*/  @!P4 LDG.E.U8 R28, desc[UR8][R28.64] ;  /* 0x000000081c1cc981 */ /* 0x0002a2000c1e1100 */
[----:B------:R-:W-:Y:S02]  /*0620*/  @!P3 LEA.HI.X.SX32 R15, R8, R15, 0x1, P0 ;  /* 0x0000000f080fb211 */ /* 0x000fe400000f0eff */
[----:B-----5:R-:W-:-:S03]  /*0630*/  @!P2 IADD3 R16, P0, PT, R9, R16, RZ ;  /* 0x000000100910a210 */ /* 0x020fc60007f1e0ff */
[----:B------:R3:W5:Y:S01]  /*0640*/  @!P3 LDG.E.U8 R14, desc[UR8][R14.64] ;  /* 0x000000080e0eb981 */ /* 0x000762000c1e1100 */
[----:B------:R-:W-:-:S05]  /*0650*/  @!P2 LEA.HI.X.SX32 R17, R9, R17, 0x1, P0 ;  /* 0x000000110911a211 */ /* 0x000fca00000f0eff */
[----:B------:R3:W5:Y:S01]  /*0660*/  @!P2 LDG.E.U8 R16, desc[UR8][R16.64] ;  /* 0x000000081010a981 */ /* 0x000762000c1e1100 */
[----:B0-----:R-:W-:-:S04]  /*0670*/  @!P1 IADD3 R18, P0, PT, R10, R18, RZ ;  /* 0x000000120a129210 */ /* 0x001fc80007f1e0ff */
[----:B------:R-:W-:Y:S02]  /*0680*/  @!P1 LEA.HI.X.SX32 R19, R10, R19, 0x1, P0 ;  /* 0x000000130a139211 */ /* 0x000fe400000f0eff */
[----:B------:R-:W-:-:S03]  /*0690*/  ISETP.GE.AND P0, PT, R12, UR11, PT ;  /* 0x0000000b0c007c0c */ /* 0x000fc6000bf06270 */
[----:B------:R-:W5:Y:S01]  /*06a0*/  @!P1 LDG.E.U8 R18, desc[UR8][R18.64] ;  /* 0x0000000812129981 */ /* 0x000f62000c1e1100 */
[----:B------:R-:W-:-:S13]  /*06b0*/  ISETP.LT.OR P0, PT, R12, RZ, P0 ;  /* 0x000000ff0c00720c */ /* 0x000fda0000701670 */
[----:B------:R-:W0:Y:S02]  /*06c0*/  @!P0 LDC.64 R12, c[0x0][0x388] ;  /* 0x0000e200ff0c8b82 */ /* 0x000e240000000a00 */
[----:B0-----:R-:W-:-:S04]  /*06d0*/  @!P0 IADD3 R12, P6, PT, R11, R12, RZ ;  /* 0x0000000c0b0c8210 */ /* 0x001fc80007fde0ff */
[----:B------:R-:W-:-:S05]  /*06e0*/  @!P0 LEA.HI.X.SX32 R13, R11, R13, 0x1, P6 ;  /* 0x0000000d0b0d8211 */ /* 0x000fca00030f0eff */
[----:B------:R0:W5:Y:S01]  /*06f0*/  @!P0 LDG.E.U8 R12, desc[UR8][R12.64] ;  /* 0x000000080c0c8981 */ /* 0x000162000c1e1100 */
[----:B------:R-:W-:-:S13]  /*0700*/  ISETP.NE.AND P6, PT, R26, RZ, PT ;  /* 0x000000ff1a00720c */ /* 0x000fda0003fc5270 */
[----:B------:R-:W0:Y:S08]  /*0710*/  @!P6 LDC R26, c[0x3][R24+0x4] ;  /* 0x00c00100181aeb82 */ /* 0x000e300000000800 */
[----:B-1----:R-:W1:Y:S08]  /*0720*/  @!P5 LDC R29, c[0x3][R24+0x8] ;  /* 0x00c00200181ddb82 */ /* 0x002e700000000800 */
[----:B---3--:R-:W3:Y:S08]  /*0730*/  @!P4 LDC R15, c[0x3][R24+0xc] ;  /* 0x00c00300180fcb82 */ /* 0x008ef00000000800 */
[----:B------:R-:W5:Y:S08]  /*0740*/  @!P2 LDC R17, c[0x3][R24+0x14] ;  /* 0x00c005001811ab82 */ /* 0x000f700000000800 */
[----:B0-----:R-:W0:Y:S01]  /*0750*/  @!P1 LDC R13, c[0x3][R24+0x18] ;  /* 0x00c00600180d9b82 */ /* 0x001e220000000800 */
[----:B------:R-:W-:-:S07]  /*0760*/  @!P6 FADD R3, R3, R26 ;  /* 0x0000001a0303e221 */ /* 0x000fce0000000000 */
[----:B------:R-:W0:Y:S01]  /*0770*/  @!P0 LDC R19, c[0x3][R24+0x1c] ;  /* 0x00c0070018138b82 */ /* 0x000e220000000800 */
[----:B-1----:R-:W-:Y:S01]  /*0780*/  @!P5 FADD R3, R3, R29 ;  /* 0x0000001d0303d221 */ /* 0x002fe20000000000 */
[----:B------:R-:W-:-:S03]  /*0790*/  UIADD3 UR4, UPT, UPT, UR4, 0x8, URZ ;  /* 0x0000000804047890 */ /* 0x000fc6000fffe0ff */
[----:B---3--:R-:W-:Y:S01]  /*07a0*/  @!P4 FADD R3, R3, R15 ;  /* 0x0000000f0303c221 */ /* 0x008fe20000000000 */
[----:B------:R-:W-:Y:S01]  /*07b0*/  UISETP.NE.AND UP0, UPT, UR4, URZ, UPT ;  /* 0x000000ff0400728c */ /* 0x000fe2000bf05270 */
[----:B------:R-:W-:Y:S02]  /*07c0*/  VIADD R4, R4, 0x8 ;  /* 0x0000000804047836 */ /* 0x000fe40000000000 */
[----:B------:R-:W-:Y:S01]  /*07d0*/  VIADD R2, R2, 0x8 ;  /* 0x0000000802027836 */ /* 0x000fe20000000000 */
[----:B------:R-:W-:Y:S01]  /*07e0*/  UIADD3 UR5, UPT, UPT, UR5, 0x8, URZ ;  /* 0x0000000805057890 */ /* 0x000fe2000fffe0ff */
[----:B----4-:R-:W-:-:S05]  /*07f0*/  @!P6 I2FP.F32.U32 R25, R25 ;  /* 0x000000190019e245 */ /* 0x010fca0000201000 */
[----:B------:R-:W-:Y:S02]  /*0800*/  @!P6 FFMA R0, R26, R25, R0 ;  /* 0x000000191a00e223 */ /* 0x000fe40000000000 */
[----:B------:R-:W1:Y:S01]  /*0810*/  @!P3 LDC R25, c[0x3][R24+0x10] ;  /* 0x00c004001819bb82 */ /* 0x000e620000000800 */
[----:B------:R-:W-:-:S05]  /*0820*/  @!P5 I2FP.F32.U32 R27, R27 ;  /* 0x0000001b001bd245 */ /* 0x000fca0000201000 */
[----:B------:R-:W-:Y:S01]  /*0830*/  @!P5 FFMA R0, R29, R27, R0 ;  /* 0x0000001b1d00d223 */ /* 0x000fe20000000000 */
[----:B--2---:R-:W-:-:S05]  /*0840*/  @!P4 I2FP.F32.U32 R28, R28 ;  /* 0x0000001c001cc245 */ /* 0x004fca0000201000 */
[----:B------:R-:W-:Y:S01]  /*0850*/  @!P4 FFMA R0, R15, R28, R0 ;  /* 0x0000001c0f00c223 */ /* 0x000fe20000000000 */
[----:B-----5:R-:W-:-:S05]  /*0860*/  @!P3 I2FP.F32.U32 R14, R14 ;  /* 0x0000000e000eb245 */ /* 0x020fca0000201000 */
[----:B-1----:R-:W-:Y:S01]  /*0870*/  @!P3 FFMA R0, R25, R14, R0 ;  /* 0x0000000e1900b223 */ /* 0x002fe20000000000 */
[----:B------:R-:W-:Y:S01]  /*0880*/  @!P2 I2FP.F32.U32 R16, R16 ;  /* 0x000000100010a245 */ /* 0x000fe20000201000 */
[----:B------:R-:W-:-:S04]  /*0890*/  @!P3 FADD R3, R3, R25 ;  /* 0x000000190303b221 */ /* 0x000fc80000000000 */
[----:B------:R-:W-:Y:S01]  /*08a0*/  @!P2 FFMA R0, R17, R16, R0 ;  /* 0x000000101100a223 */ /* 0x000fe20000000000 */
[----:B------:R-:W-:Y:S01]  /*08b0*/  @!P1 I2FP.F32.U32 R18, R18 ;  /* 0x0000001200129245 */ /* 0x000fe20000201000 */
[----:B------:R-:W-:-:S04]  /*08c0*/  @!P2 FADD R3, R3, R17 ;  /* 0x000000110303a221 */ /* 0x000fc80000000000 */
[----:B0-----:R-:W-:Y:S01]  /*08d0*/  @!P1 FFMA R0, R13, R18, R0 ;  /* 0x000000120d009223 */ /* 0x001fe20000000000 */
[----:B------:R-:W-:-:S04]  /*08e0*/  @!P1 FADD R3, R3, R13 ;  /* 0x0000000d03039221 */ /* 0x000fc80000000000 */
[----:B------:R-:W-:Y:S01]  /*08f0*/  @!P0 FADD R3, R3, R19 ;  /* 0x0000001303038221 */ /* 0x000fe20000000000 */
[----:B------:R-:W-:-:S05]  /*0900*/  @!P0 I2FP.F32.U32 R12, R12 ;  /* 0x0000000c000c8245 */ /* 0x000fca0000201000 */
[----:B------:R-:W-:Y:S01]  /*0910*/  @!P0 FFMA R0, R19, R12, R0 ;  /* 0x0000000c13008223 */ /* 0x000fe20000000000 */
[----:B------:R-:W-:-:S04]  /*0920*/  IMAD.MOV.U32 R12, RZ, RZ, R5 ;  /* 0x000000ffff0c7224 */ /* 0x000fc800078e0005 */
[C---:B------:R-:W-:Y:S02]  /*0930*/  IMAD R20, R12.reuse, 0x8, R20 ;  /* 0x000000080c147824 */ /* 0x040fe400078e0214 */
[C---:B------:R-:W-:Y:S02]  /*0940*/  IMAD R21, R12.reuse, 0x8, R21 ;  /* 0x000000080c157824 */ /* 0x040fe400078e0215 */
[C---:B------:R-:W-:Y:S02]  /*0950*/  IMAD R6, R12.reuse, 0x8, R6 ;  /* 0x000000080c067824 */ /* 0x040fe400078e0206 */
[C---:B------:R-:W-:Y:S02]  /*0960*/  IMAD R7, R12.reuse, 0x8, R7 ;  /* 0x000000080c077824 */ /* 0x040fe400078e0207 */
[C---:B------:R-:W-:Y:S02]  /*0970*/  IMAD R8, R12.reuse, 0x8, R8 ;  /* 0x000000080c087824 */ /* 0x040fe400078e0208 */
[----:B------:R-:W-:-:S02]  /*0980*/  IMAD R9, R12, 0x8, R9 ;  /* 0x000000080c097824 */ /* 0x000fc400078e0209 */
[C---:B------:R-:W-:Y:S02]  /*0990*/  IMAD R10, R12.reuse, 0x8, R10 ;  /* 0x000000080c0a7824 */ /* 0x040fe400078e020a */
[----:B------:R-:W-:Y:S01]  /*09a0*/  IMAD R11, R12, 0x8, R11 ;  /* 0x000000080c0b7824 */ /* 0x000fe200078e020b */
[----:B------:R-:W-:Y:S06]  /*09b0*/  BRA.U UP0, `(.L_x_43) ;  /* 0xfffffff900547547 */ /* 0x000fec000b83ffff */
[----:B------:R-:W-:-:S12]  /*09c0*/  UIADD3 UR4, UPT, UPT, UR5, -0x3, URZ ;  /* 0xfffffffd05047890 */ /* 0x000fd8000fffe0ff */
.L_x_42:
[----:B------:R-:W0:Y:S02]  /*09d0*/  LDC R2, c[0x0][0x398] ;  /* 0x0000e600ff027b82 */ /* 0x000e240000000800 */
[C---:B0-----:R-:W-:Y:S01]  /*09e0*/  IMAD.SHL.U32 R4, R2.reuse, 0x2, RZ ;  /* 0x0000000202047824 */ /* 0x041fe200078e00ff */
[----:B------:R-:W-:-:S04]  /*09f0*/  LOP3.LUT R5, R2, 0x1, RZ, 0xc0, !PT ;  /* 0x0000000102057812 */ /* 0x000fc800078ec0ff */
[----:B------:R-:W-:Y:S02]  /*0a00*/  LOP3.LUT R4, R4, 0x6, RZ, 0xc0, !PT ;  /* 0x0000000604047812 */ /* 0x000fe400078ec0ff */
[----:B------:R-:W-:Y:S02]  /*0a10*/  ISETP.NE.U32.AND P4, PT, R5, 0x1, PT ;  /* 0x000000010500780c */ /* 0x000fe40003f85070 */
[----:B------:R-:W-:-:S13]  /*0a20*/  ISETP.GE.U32.AND P0, PT, R4, 0x3, PT ;  /* 0x000000030400780c */ /* 0x000fda0003f06070 */
[----:B------:R-:W-:Y:S05]  /*0a30*/  @!P0 BRA `(.L_x_44) ;  /* 0x0000000000cc8947 */ /* 0x000fea0003800000 */
[----:B------:R-:W-:-:S04]  /*0a40*/  VIADD R13, R22, UR4 ;  /* 0x00000004160d7c36 */ /* 0x000fc80008000000 */
[C---:B------:R-:W-:Y:S01]  /*0a50*/  VIADD R14, R13.reuse, 0x1 ;  /* 0x000000010d0e7836 */ /* 0x040fe20000000000 */
[C---:B------:R-:W-:Y:S01]  /*0a60*/  ISETP.GE.AND P0, PT, R13.reuse, UR11, PT ;  /* 0x0000000b0d007c0c */ /* 0x040fe2000bf06270 */
[C---:B------:R-:W-:Y:S02]  /*0a70*/  VIADD R15, R13.reuse, 0x2 ;  /* 0x000000020d0f7836 */ /* 0x040fe40000000000 */
[C---:B------:R-:W-:Y:S01]  /*0a80*/  VIADD R16, R13.reuse, 0x3 ;  /* 0x000000030d107836 */ /* 0x040fe20000000000 */
[----:B------:R-:W-:Y:S02]  /*0a90*/  ISETP.LT.OR P0, PT, R13, RZ, P0 ;  /* 0x000000ff0d00720c */ /* 0x000fe40000701670 */
[C---:B------:R-:W-:Y:S02]  /*0aa0*/  ISETP.GE.AND P1, PT, R14.reuse, UR11, PT ;  /* 0x0000000b0e007c0c */ /* 0x040fe4000bf26270 */
[----:B------:R-:W-:Y:S02]  /*0ab0*/  ISETP.GE.AND P2, PT, R15, UR11, PT ;  /* 0x0000000b0f007c0c */ /* 0x000fe4000bf46270 */
[----:B------:R-:W-:-:S02]  /*0ac0*/  ISETP.LT.OR P1, PT, R14, RZ, P1 ;  /* 0x000000ff0e00720c */ /* 0x000fc40000f21670 */
[C---:B------:R-:W-:Y:S02]  /*0ad0*/  ISETP.GE.AND P3, PT, R16.reuse, UR11, PT ;  /* 0x0000000b10007c0c */ /* 0x040fe4000bf66270 */
[----:B------:R-:W-:Y:S02]  /*0ae0*/  ISETP.LT.OR P2, PT, R15, RZ, P2 ;  /* 0x000000ff0f00720c */ /* 0x000fe40001741670 */
[----:B------:R-:W-:Y:S01]  /*0af0*/  ISETP.LT.OR P3, PT, R16, RZ, P3 ;  /* 0x000000ff1000720c */ /* 0x000fe20001f61670 */
[----:B------:R-:W0:Y:S01]  /*0b00*/  @!P0 LDC.64 R10, c[0x0][0x388] ;  /* 0x0000e200ff0a8b82 */ /* 0x000e220000000a00 */
[----:B------:R-:W-:-:S05]  /*0b10*/  @!P0 IMAD R13, R13, R12, R23 ;  /* 0x0000000c0d0d8224 */ /* 0x000fca00078e0217 */
[-CC-:B------:R-:W-:Y:S02]  /*0b20*/  @!P1 IMAD R14, R14, R12.reuse, R23.reuse ;  /* 0x0000000c0e0e9224 */ /* 0x180fe400078e0217 */
[----:B------:R-:W1:Y:S02]  /*0b30*/  @!P1 LDC.64 R8, c[0x0][0x388] ;  /* 0x0000e200ff089b82 */ /* 0x000e640000000a00 */
[----:B------:R-:W-:-:S06]  /*0b40*/  @!P2 IMAD R15, R15, R12, R23 ;  /* 0x0000000c0f0fa224 */ /* 0x000fcc00078e0217 */
[----:B------:R-:W2:Y:S08]  /*0b50*/  @!P2 LDC.64 R6, c[0x0][0x388] ;  /* 0x0000e200ff06ab82 */ /* 0x000eb00000000a00 */
[----:B------:R-:W3:Y:S01]  /*0b60*/  @!P3 LDC.64 R4, c[0x0][0x388] ;  /* 0x0000e200ff04bb82 */ /* 0x000ee20000000a00 */
[----:B0-----:R-:W-:-:S04]  /*0b70*/  @!P0 IADD3 R10, P5, PT, R13, R10, RZ ;  /* 0x0000000a0d0a8210 */ /* 0x001fc80007fbe0ff */
[----:B------:R-:W-:Y:S01]  /*0b80*/  @!P0 LEA.HI.X.SX32 R11, R13, R11, 0x1, P5 ;  /* 0x0000000b0d0b8211 */ /* 0x000fe200028f0eff */
[----:B------:R-:W-:Y:S01]  /*0b90*/  @!P3 IMAD R13, R16, R12, R23 ;  /* 0x0000000c100db224 */ /* 0x000fe200078e0217 */
[----:B-1----:R-:W-:-:S03]  /*0ba0*/  @!P1 IADD3 R8, P5, PT, R14, R8, RZ ;  /* 0x000000080e089210 */ /* 0x002fc60007fbe0ff */
[----:B------:R0:W4:Y:S01]  /*0bb0*/  @!P0 LDG.E.U8 R10, desc[UR8][R10.64] ;  /* 0x000000080a0a8981 */ /* 0x000122000c1e1100 */
[----:B------:R-:W-:Y:S02]  /*0bc0*/  @!P1 LEA.HI.X.SX32 R9, R14, R9, 0x1, P5 ;  /* 0x000000090e099211 */ /* 0x000fe400028f0eff */
[----:B--2---:R-:W-:-:S03]  /*0bd0*/  @!P2 IADD3 R6, P6, PT, R15, R6, RZ ;  /* 0x000000060f06a210 */ /* 0x004fc60007fde0ff */
[----:B------:R-:W2:Y:S01]  /*0be0*/  @!P1 LDG.E.U8 R8, desc[UR8][R8.64] ;  /* 0x0000000808089981 */ /* 0x000ea2000c1e1100 */
[----:B------:R-:W-:Y:S02]  /*0bf0*/  @!P2 LEA.HI.X.SX32 R7, R15, R7, 0x1, P6 ;  /* 0x000000070f07a211 */ /* 0x000fe400030f0eff */
[----:B---3--:R-:W-:-:S03]  /*0c00*/  @!P3 IADD3 R4, P5, PT, R13, R4, RZ ;  /* 0x000000040d04b210 */ /* 0x008fc60007fbe0ff */
[----:B------:R-:W3:Y:S01]  /*0c10*/  @!P2 LDG.E.U8 R6, desc[UR8][R6.64] ;  /* 0x000000080606a981 */ /* 0x000ee2000c1e1100 */
[----:B------:R-:W-:-:S05]  /*0c20*/  @!P3 LEA.HI.X.SX32 R5, R13, R5, 0x1, P5 ;  /* 0x000000050d05b211 */ /* 0x000fca00028f0eff */
[----:B------:R-:W5:Y:S01]  /*0c30*/  @!P3 LDG.E.U8 R4, desc[UR8][R4.64] ;  /* 0x000000080404b981 */ /* 0x000f62000c1e1100 */
[----:B------:R-:W-:-:S04]  /*0c40*/  VIADD R13, R2, UR4 ;  /* 0x00000004020d7c36 */ /* 0x000fc80008000000 */
[----:B------:R-:W-:-:S04]  /*0c50*/  IMAD.SHL.U32 R13, R13, 0x4, RZ ;  /* 0x000000040d0d7824 */ /* 0x000fc800078e00ff */
[----:B------:R-:W1:Y:S08]  /*0c60*/  @!P0 LDC R15, c[0x3][R13] ;  /* 0x00c000000d0f8b82 */ /* 0x000e700000000800 */
[----:B------:R-:W1:Y:S08]  /*0c70*/  @!P1 LDC R17, c[0x3][R13+0x4] ;  /* 0x00c001000d119b82 */ /* 0x000e700000000800 */
[----:B0-----:R-:W0:Y:S08]  /*0c80*/  @!P2 LDC R11, c[0x3][R13+0x8] ;  /* 0x00c002000d0bab82 */ /* 0x001e300000000800 */
[----:B------:R-:W0:Y:S01]  /*0c90*/  @!P3 LDC R19, c[0x3][R13+0xc] ;  /* 0x00c003000d13bb82 */ /* 0x000e220000000800 */
[----:B-1----:R-:W-:-:S04]  /*0ca0*/  @!P0 FADD R3, R3, R15 ;  /* 0x0000000f03038221 */ /* 0x002fc80000000000 */
[----:B------:R-:W-:Y:S01]  /*0cb0*/  @!P1 FADD R3, R3, R17 ;  /* 0x0000001103039221 */ /* 0x000fe20000000000 */
[----:B------:R-:W-:-:S03]  /*0cc0*/  UIADD3 UR4, UPT, UPT, UR4, 0x4, URZ ;  /* 0x0000000404047890 */ /* 0x000fc6000fffe0ff */
[----:B0-----:R-:W-:-:S04]  /*0cd0*/  @!P2 FADD R3, R3, R11 ;  /* 0x0000000b0303a221 */ /* 0x001fc80000000000 */
[----:B------:R-:W-:Y:S01]  /*0ce0*/  @!P3 FADD R3, R3, R19 ;  /* 0x000000130303b221 */ /* 0x000fe20000000000 */
[----:B----4-:R-:W-:-:S05]  /*0cf0*/  @!P0 I2FP.F32.U32 R10, R10 ;  /* 0x0000000a000a8245 */ /* 0x010fca0000201000 */
[----:B------:R-:W-:Y:S01]  /*0d00*/  @!P0 FFMA R0, R15, R10, R0 ;  /* 0x0000000a0f008223 */ /* 0x000fe20000000000 */
[----:B--2---:R-:W-:-:S05]  /*0d10*/  @!P1 I2FP.F32.U32 R8, R8 ;  /* 0x0000000800089245 */ /* 0x004fca0000201000 */
[----:B------:R-:W-:Y:S01]  /*0d20*/  @!P1 FFMA R0, R17, R8, R0 ;  /* 0x0000000811009223 */ /* 0x000fe20000000000 */
[----:B---3--:R-:W-:-:S05]  /*0d30*/  @!P2 I2FP.F32.U32 R6, R6 ;  /* 0x000000060006a245 */ /* 0x008fca0000201000 */
[----:B------:R-:W-:Y:S01]  /*0d40*/  @!P2 FFMA R0, R11, R6, R0 ;  /* 0x000000060b00a223 */ /* 0x000fe20000000000 */
[----:B-----5:R-:W-:-:S05]  /*0d50*/  @!P3 I2FP.F32.U32 R4, R4 ;  /* 0x000000040004b245 */ /* 0x020fca0000201000 */
[----:B------:R-:W-:-:S07]  /*0d60*/  @!P3 FFMA R0, R19, R4, R0 ;  /* 0x000000041300b223 */ /* 0x000fce0000000000 */
.L_x_44:
[----:B------:R-:W-:Y:S05]  /*0d70*/  @P4 BRA `(.L_x_45) ;  /* 0x00000000006c4947 */ /* 0x000fea0003800000 */
[----:B------:R-:W-:-:S04]  /*0d80*/  VIADD R5, R22, UR4 ;  /* 0x0000000416057c36 */ /* 0x000fc80008000000 */
[C---:B------:R-:W-:Y:S01]  /*0d90*/  VIADD R7, R5.reuse, 0x1 ;  /* 0x0000000105077836 */ /* 0x040fe20000000000 */
[----:B------:R-:W-:-:S04]  /*0da0*/  ISETP.GE.AND P0, PT, R5, UR11, PT ;  /* 0x0000000b05007c0c */ /* 0x000fc8000bf06270 */
[----:B------:R-:W-:Y:S02]  /*0db0*/  ISETP.LT.OR P0, PT, R5, RZ, P0 ;  /* 0x000000ff0500720c */ /* 0x000fe40000701670 */
[----:B------:R-:W-:-:S04]  /*0dc0*/  ISETP.GE.AND P1, PT, R7, UR11, PT ;  /* 0x0000000b07007c0c */ /* 0x000fc8000bf26270 */
[----:B------:R-:W-:-:S07]  /*0dd0*/  ISETP.LT.OR P1, PT, R7, RZ, P1 ;  /* 0x000000ff0700720c */ /* 0x000fce0000f21670 */
[----:B------:R-:W0:Y:S01]  /*0de0*/  @!P0 LDC.64 R8, c[0x0][0x388] ;  /* 0x0000e200ff088b82 */ /* 0x000e220000000a00 */
[----:B------:R-:W-:-:S05]  /*0df0*/  @!P0 IMAD R5, R5, R12, R23 ;  /* 0x0000000c05058224 */ /* 0x000fca00078e0217 */
[----:B------:R-:W-:Y:S02]  /*0e00*/  @!P1 IMAD R7, R7, R12, R23 ;  /* 0x0000000c07079224 */ /* 0x000fe400078e0217 */
[----:B------:R-:W1:Y:S01]  /*0e10*/  @!P1 LDC.64 R10, c[0x0][0x388] ;  /* 0x0000e200ff0a9b82 */ /* 0x000e620000000a00 */
[----:B0-----:R-:W-:-:S04]  /*0e20*/  @!P0 IADD3 R4, P2, PT, R5, R8, RZ ;  /* 0x0000000805048210 */ /* 0x001fc80007f5e0ff */
[----:B------:R-:W-:Y:S02]  /*0e30*/  @!P0 LEA.HI.X.SX32 R5, R5, R9, 0x1, P2 ;  /* 0x0000000905058211 */ /* 0x000fe400010f0eff */
[----:B-1----:R-:W-:-:S03]  /*0e40*/  @!P1 IADD3 R6, P2, PT, R7, R10, RZ ;  /* 0x0000000a07069210 */ /* 0x002fc60007f5e0ff */
[----:B------:R-:W2:Y:S01]  /*0e50*/  @!P0 LDG.E.U8 R4, desc[UR8][R4.64] ;  /* 0x0000000804048981 */ /* 0x000ea2000c1e1100 */
[----:B------:R-:W-:-:S05]  /*0e60*/  @!P1 LEA.HI.X.SX32 R7, R7, R11, 0x1, P2 ;  /* 0x0000000b07079211 */ /* 0x000fca00010f0eff */
[----:B------:R-:W3:Y:S01]  /*0e70*/  @!P1 LDG.E.U8 R6, desc[UR8][R6.64] ;  /* 0x0000000806069981 */ /* 0x000ee2000c1e1100 */
[----:B------:R-:W-:-:S04]  /*0e80*/  VIADD R8, R2, UR4 ;  /* 0x0000000402087c36 */ /* 0x000fc80008000000 */
[----:B------:R-:W-:-:S04]  /*0e90*/  IMAD.SHL.U32 R13, R8, 0x4, RZ ;  /* 0x00000004080d7824 */ /* 0x000fc800078e00ff */
[----:B------:R-:W0:Y:S08]  /*0ea0*/  @!P0 LDC R9, c[0x3][R13] ;  /* 0x00c000000d098b82 */ /* 0x000e300000000800 */
[----:B------:R-:W1:Y:S01]  /*0eb0*/  @!P1 LDC R11, c[0x3][R13+0x4] ;  /* 0x00c001000d0b9b82 */ /* 0x000e620000000800 */
[----:B------:R-:W-:Y:S01]  /*0ec0*/  UIADD3 UR4, UPT, UPT, UR4, 0x2, URZ ;  /* 0x0000000204047890 */ /* 0x000fe2000fffe0ff */
[----:B0-----:R-:W-:-:S04]  /*0ed0*/  @!P0 FADD R3, R3, R9 ;  /* 0x0000000903038221 */ /* 0x001fc80000000000 */
[----:B-1----:R-:W-:Y:S01]  /*0ee0*/  @!P1 FADD R3, R3, R11 ;  /* 0x0000000b03039221 */ /* 0x002fe20000000000 */
[----:B--2---:R-:W-:-:S05]  /*0ef0*/  @!P0 I2FP.F32.U32 R8, R4 ;  /* 0x0000000400088245 */ /* 0x004fca0000201000 */
[----:B------:R-:W-:Y:S01]  /*0f00*/  @!P0 FFMA R0, R9, R8, R0 ;  /* 0x0000000809008223 */ /* 0x000fe20000000000 */
[----:B---3--:R-:W-:-:S05]  /*0f10*/  @!P1 I2FP.F32.U32 R10, R6 ;  /* 0x00000006000a9245 */ /* 0x008fca0000201000 */
[----:B------:R-:W-:-:S07]  /*0f20*/  @!P1 FFMA R0, R11, R10, R0 ;  /* 0x0000000a0b009223 */ /* 0x000fce0000000000 */
.L_x_45:
[----:B------:R-:W-:Y:S01]  /*0f30*/  VIADD R4, R22, UR4 ;  /* 0x0000000416047c36 */ /* 0x000fe20008000000 */
[----:B------:R-:W-:Y:S04]  /*0f40*/  BSSY.RECONVERGENT B0, `(.L_x_41) ;  /* 0x000000f000007945 */ /* 0x000fe80003800200 */
[----:B------:R-:W-:-:S04]  /*0f50*/  ISETP.GE.AND P0, PT, R4, UR11, PT ;  /* 0x0000000b04007c0c */ /* 0x000fc8000bf06270 */
[----:B------:R-:W-:-:S13]  /*0f60*/  ISETP.LT.OR P0, PT, R4, RZ, P0 ;  /* 0x000000ff0400720c */ /* 0x000fda0000701670 */
[----:B------:R-:W-:Y:S05]  /*0f70*/  @P0 BRA `(.L_x_46) ;  /* 0x00000000002c0947 */ /* 0x000fea0003800000 */
[----:B------:R-:W0:Y:S01]  /*0f80*/  LDCU.64 UR6, c[0x0][0x388] ;  /* 0x00007100ff0677ac */ /* 0x000e220008000a00 */
[----:B------:R-:W-:-:S05]  /*0f90*/  IMAD R12, R4, R12, R23 ;  /* 0x0000000c040c7224 */ /* 0x000fca00078e0217 */
[----:B0-----:R-:W-:-:S04]  /*0fa0*/  IADD3 R4, P0, PT, R12, UR6, RZ ;  /* 0x000000060c047c10 */ /* 0x001fc8000ff1e0ff */
[----:B------:R-:W-:-:S05]  /*0fb0*/  LEA.HI.X.SX32 R5, R12, UR7, 0x1, P0 ;  /* 0x000000070c057c11 */ /* 0x000fca00080f0eff */
[----:B------:R-:W2:Y:S01]  /*0fc0*/  LDG.E.U8 R4, desc[UR8][R4.64] ;  /* 0x0000000804047981 */ /* 0x000ea2000c1e1100 */
[----:B------:R-:W-:-:S04]  /*0fd0*/  VIADD R2, R2, UR4 ;  /* 0x0000000402027c36 */ /* 0x000fc80008000000 */
[----:B------:R-:W-:-:S04]  /*0fe0*/  IMAD.SHL.U32 R2, R2, 0x4, RZ ;  /* 0x0000000402027824 */ /* 0x000fc800078e00ff */
[----:B------:R-:W0:Y:S02]  /*0ff0*/  LDC R7, c[0x3][R2] ;  /* 0x00c0000002077b82 */ /* 0x000e240000000800 */
[----:B0-----:R-:W-:Y:S01]  /*1000*/  FADD R3, R3, R7 ;  /* 0x0000000703037221 */ /* 0x001fe20000000000 */
[----:B--2---:R-:W-:-:S05]  /*1010*/  I2FP.F32.U32 R6, R4 ;  /* 0x0000000400067245 */ /* 0x004fca0000201000 */
[----:B------:R-:W-:-:S07]  /*1020*/  FFMA R0, R7, R6, R0 ;  /* 0x0000000607007223 */ /* 0x000fce0000000000 */
.L_x_46:
[----:B------:R-:W-:Y:S05]  /*1030*/  BSYNC.RECONVERGENT B0 ;  /* 0x0000000000007941 */ /* 0x000fea0003800200 */
.L_x_41:
[----:B------:R-:W0:Y:S01]  /*1040*/  MUFU.RCP R2, R3 ;  /* 0x0000000300027308 */ /* 0x000e220000001000 */
[----:B------:R-:W-:Y:S07]  /*1050*/  BSSY.RECONVERGENT B0, `(.L_x_47) ;  /* 0x000000b000007945 */ /* 0x000fee0003800200 */
[----:B------:R-:W1:Y:S01]  /*1060*/  FCHK P0, R0, R3 ;  /* 0x0000000300007302 */ /* 0x000e620000000000 */
[----:B0-----:R-:W-:-:S04]  /*1070*/  FFMA R5, R2, -R3, 1 ;  /* 0x3f80000002057423 */ /* 0x001fc80000000803 */
[----:B------:R-:W-:-:S04]  /*1080*/  FFMA R5, R2, R5, R2 ;  /* 0x0000000502057223 */ /* 0x000fc80000000002 */
[----:B------:R-:W-:-:S04]  /*1090*/  FFMA R7, R5, R0, RZ ;  /* 0x0000000005077223 */ /* 0x000fc800000000ff */
[----:B------:R-:W-:-:S04]  /*10a0*/  FFMA R2, R7, -R3, R0 ;  /* 0x8000000307027223 */ /* 0x000fc80000000000 */
[----:B------:R-:W-:Y:S01]  /*10b0*/  FFMA R5, R5, R2, R7 ;  /* 0x0000000205057223 */ /* 0x000fe20000000007 */
[----:B-1----:R-:W-:Y:S06]  /*10c0*/  @!P0 BRA `(.L_x_48) ;  /* 0x00000000000c8947 */ /* 0x002fec0003800000 */
[----:B------:R-:W-:-:S07]  /*10d0*/  MOV R2, 0x10f0 ;  /* 0x000010f000027802 */ /* 0x000fce0000000f00 */
[----:B------:R-:W-:Y:S05]  /*10e0*/  CALL.REL.NOINC `($__internal_2_$__cuda_sm3x_div_rn_noftz_f32_slowpath) ;  /* 0x0000000000287944 */ /* 0x000fea0003c00000 */
[----:B------:R-:W-:-:S07]  /*10f0*/  IMAD.MOV.U32 R5, RZ, RZ, R0 ;  /* 0x000000ffff057224 */ /* 0x000fce00078e0000 */
.L_x_48:
[----:B------:R-:W-:Y:S05]  /*1100*/  BSYNC.RECONVERGENT B0 ;  /* 0x0000000000007941 */ /* 0x000fea0003800200 */
.L_x_47:
[----:B------:R-:W0:Y:S01]  /*1110*/  LDCU UR6, c[0x0][0x390] ;  /* 0x00007200ff0677ac */ /* 0x000e220008000800 */
[----:B------:R-:W1:Y:S01]  /*1120*/  F2I.U32.TRUNC.NTZ R5, R5 ;  /* 0x0000000500057305 */ /* 0x000e62000020f000 */
[----:B------:R-:W2:Y:S01]  /*1130*/  LDCU.64 UR4, c[0x0][0x380] ;  /* 0x00007000ff0477ac */ /* 0x000ea20008000a00 */
[----:B0-----:R-:W-:-:S05]  /*1140*/  IMAD R22, R22, UR6, R23 ;  /* 0x0000000616167c24 */ /* 0x001fca000f8e0217 */
[----:B--2---:R-:W-:-:S04]  /*1150*/  IADD3 R2, P0, PT, R22, UR4, RZ ;  /* 0x0000000416027c10 */ /* 0x004fc8000ff1e0ff */
[----:B------:R-:W-:-:S05]  /*1160*/  LEA.HI.X.SX32 R3, R22, UR5, 0x1, P0 ;  /* 0x0000000516037c11 */ /* 0x000fca00080f0eff */
[----:B-1----:R-:W-:Y:S01]  /*1170*/  STG.E.U8 desc[UR8][R2.64], R5 ;  /* 0x0000000502007986 */ /* 0x002fe2000c101108 */
[----:B------:R-:W-:Y:S05]  /*1180*/  EXIT ;  /* 0x000000000000794d */ /* 0x000fea0003800000 */
        .weak           $__internal_2_$__cuda_sm3x_div_rn_noftz_f32_slowpath
        .type           $__internal_2_$__cuda_sm3x_div_rn_noftz_f32_slowpath,@function
        .size           $__internal_2_$__cuda_sm3x_div_rn_noftz_f32_slowpath,(.L_x_83 - $__internal_2_$__cuda_sm3x_div_rn_noftz_f32_slowpath)
$__internal_2_$__cuda_sm3x_div_rn_noftz_f32_slowpath:
[----:B------:R-:W-:Y:S01]  /*1190*/  SHF.R.U32.HI R5, RZ, 0x17, R3 ;  /* 0x00000017ff057819 */ /* 0x000fe20000011603 */
[----:B------:R-:W-:Y:S01]  /*11a0*/  BSSY.RECONVERGENT B1, `(.L_x_49) ;  /* 0x0000062000017945 */ /* 0x000fe20003800200 */
[----:B------:R-:W-:Y:S02]  /*11b0*/  SHF.R.U32.HI R4, RZ, 0x17, R0 ;  /* 0x00000017ff047819 */ /* 0x000fe40000011600 */
[----:B------:R-:W-:Y:S02]  /*11c0*/  LOP3.LUT R10, R5, 0xff, RZ, 0xc0, !PT ;  /* 0x000000ff050a7812 */ /* 0x000fe400078ec0ff */
        /* <DEDUP_REMOVED lines=30> */
.L_x_50:
[----:B------:R-:W-:Y:S01]  /*13b0*/  LEA R6, R10, 0xc0800000, 0x17 ;  /* 0xc08000000a067811 */ /* 0x000fe200078eb8ff */
[----:B------:R-:W-:Y:S04]  /*13c0*/  BSSY.RECONVERGENT B2, `(.L_x_55) ;  /* 0x0000036000027945 */ /* 0x000fe80003800200 */
[----:B------:R-:W-:Y:S02]  /*13d0*/  IMAD.IADD R6, R3, 0x1, -R6 ;  /* 0x0000000103067824 */ /* 0x000fe400078e0a06 */
[----:B------:R-:W-:Y:S02]  /*13e0*/  VIADD R3, R8, 0xffffff81 ;  /* 0xffffff8108037836 */ /* 0x000fe40000000000 */
[----:B------:R-:W0:Y:S01]  /*13f0*/  MUFU.RCP R5, R6 ;  /* 0x0000000600057308 */ /* 0x000e220000001000 */
[----:B------:R-:W-:Y:S01]  /*1400*/  FADD.FTZ R7, -R6, -RZ ;  /* 0x800000ff06077221 */ /* 0x000fe20000010100 */
[----:B------:R-:W-:-:S03]  /*1410*/  IMAD R0, R3, -0x800000, R0 ;  /* 0xff80000003007824 */ /* 0x000fc600078e0200 */
        /* <DEDUP_REMOVED lines=24> */
[CCC-:B------:R-:W-:Y:S01]  /*15a0*/  FFMA.RM R4, R12.reuse, R8.reuse, R9.reuse ;  /* 0x000000080c047223 */ /* 0x1c0fe20000004009 */
[----:B------:R-:W-:Y:S02]  /*15b0*/  ISETP.NE.AND P2, PT, R7, RZ, PT ;  /* 0x000000ff0700720c */ /* 0x000fe40003f45270 */
[----:B------:R-:W-:Y:S01]  /*15c0*/  LOP3.LUT R5, R3, 0x7fffff, RZ, 0xc0, !PT ;  /* 0x007fffff03057812 */ /* 0x000fe200078ec0ff */
[----:B------:R-:W-:Y:S01]  /*15d0*/  FFMA.RP R3, R12, R8, R9 ;  /* 0x000000080c037223 */ /* 0x000fe20000008009 */
[----:B------:R-:W-:Y:S01]  /*15e0*/  ISETP.NE.AND P1, PT, R7, RZ, PT ;  /* 0x000000ff0700720c */ /* 0x000fe20003f25270 */
[----:B------:R-:W-:Y:S01]  /*15f0*/  IMAD.MOV R7, RZ, RZ, -R7 ;  /* 0x000000ffff077224 */ /* 0x000fe200078e0a07 */
        /* <DEDUP_REMOVED lines=14> */
.L_x_57:
[----:B------:R-:W-:-:S04]  /*16e0*/  LOP3.LUT R0, R0, 0x80000000, RZ, 0xc0, !PT ;  /* 0x8000000000007812 */ /* 0x000fc800078ec0ff */
[----:B------:R-:W-:Y:S01]  /*16f0*/  LOP3.LUT R0, R0, 0x7f800000, RZ, 0xfc, !PT ;  /* 0x7f80000000007812 */ /* 0x000fe200078efcff */
[----:B------:R-:W-:Y:S06]  /*1700*/  BRA `(.L_x_58) ;  /* 0x0000000000047947 */ /* 0x000fec0003800000 */
.L_x_56:
[----:B------:R-:W-:-:S07]  /*1710*/  IMAD R0, R5, 0x800000, R0 ;  /* 0x0080000005007824 */ /* 0x000fce00078e0200 */
.L_x_58:
[----:B------:R-:W-:Y:S05]  /*1720*/  BSYNC.RECONVERGENT B2 ;  /* 0x0000000000027941 */ /* 0x000fea0003800200 */
.L_x_55:
[----:B------:R-:W-:Y:S05]  /*1730*/  BRA `(.L_x_59) ;  /* 0x0000000000207947 */ /* 0x000fea0003800000 */
.L_x_54:
[----:B------:R-:W-:-:S04]  /*1740*/  LOP3.LUT R0, R3, 0x80000000, R0, 0x48, !PT ;  /* 0x8000000003007812 */ /* 0x000fc800078e4800 */
[----:B------:R-:W-:Y:S01]  /*1750*/  LOP3.LUT R0, R0, 0x7f800000, RZ, 0xfc, !PT ;  /* 0x7f80000000007812 */ /* 0x000fe200078efcff */
[----:B------:R-:W-:Y:S06]  /*1760*/  BRA `(.L_x_59) ;  /* 0x0000000000147947 */ /* 0x000fec0003800000 */
.L_x_53:
[----:B------:R-:W-:Y:S01]  /*1770*/  LOP3.LUT R0, R3, 0x80000000, R0, 0x48, !PT ;  /* 0x8000000003007812 */ /* 0x000fe200078e4800 */
[----:B------:R-:W-:Y:S06]  /*1780*/  BRA `(.L_x_59) ;  /* 0x00000000000c7947 */ /* 0x000fec0003800000 */
.L_x_52:
[----:B------:R-:W0:Y:S01]  /*1790*/  MUFU.RSQ R0, -QNAN ;  /* 0xffc0000000007908 */ /* 0x000e220000001400 */
[----:B------:R-:W-:Y:S05]  /*17a0*/  BRA `(.L_x_59) ;  /* 0x0000000000047947 */ /* 0x000fea0003800000 */
.L_x_51:
[----:B------:R-:W-:-:S07]  /*17b0*/  FADD.FTZ R0, R0, R3 ;  /* 0x0000000300007221 */ /* 0x000fce0000010000 */
.L_x_59:
[----:B------:R-:W-:Y:S05]  /*17c0*/  BSYNC.RECONVERGENT B1 ;  /* 0x0000000000017941 */ /* 0x000fea0003800200 */
.L_x_49:
[----:B------:R-:W-:-:S04]  /*17d0*/  IMAD.MOV.U32 R3, RZ, RZ, 0x0 ;  /* 0x00000000ff037424 */ /* 0x000fc800078e00ff */
[----:B0-----:R-:W-:Y:S05]  /*17e0*/  RET.REL.NODEC R2 `(_Z20GaussianBlurVerticalPhPKhiii) ;  /* 0xffffffe802047950 */ /* 0x001fea0003c3ffff */
.L_x_60:
        /* <DEDUP_REMOVED lines=9> */
.L_x_83:


//--------------------- .text._Z22GaussianBlurHorizontalPhPKhiii --------------------------
	.section	.text._Z22GaussianBlurHorizontalPhPKhiii,"ax",@progbits
	.align	128
        .global         _Z22GaussianBlurHorizontalPhPKhiii
        .type           _Z22GaussianBlurHorizontalPhPKhiii,@function
        .size           _Z22GaussianBlurHorizontalPhPKhiii,(.L_x_84 - _Z22GaussianBlurHorizontalPhPKhiii)
        .other          _Z22GaussianBlurHorizontalPhPKhiii,@"STO_CUDA_ENTRY STV_DEFAULT"
_Z22GaussianBlurHorizontalPhPKhiii:
.text._Z22GaussianBlurHorizontalPhPKhiii:
        /* <DEDUP_REMOVED lines=24> */
[----:B------:R-:W-:Y:S01]  /*0180*/  USHF.L.U32 UR4, UR10, 0x1, URZ ;  /* 0x000000010a047899 */ /* 0x000fe200080006ff */
[----:B------:R-:W-:Y:S01]  /*0190*/  IMAD R0, R2, UR6, R5 ;  /* 0x0000000602007c24 */ /* 0x000fe2000f8e0205 */
[----:B------:R-:W0:Y:S01]  /*01a0*/  LDCU UR7, c[0x0][0x390] ;  /* 0x00007200ff0777ac */ /* 0x000e220008000800 */
[----:B------:R-:W-:Y:S02]  /*01b0*/  VIADD R14, R5, -UR10 ;  /* 0x8000000a050e7c36 */ /* 0x000fe40008000000 */
[----:B------:R-:W-:Y:S01]  /*01c0*/  IMAD.MOV.U32 R3, RZ, RZ, RZ ;  /* 0x000000ffff037224 */ /* 0x000fe200078e00ff */
[----:B------:R-:W-:Y:S01]  /*01d0*/  ULOP3.LUT UR4, UR4, 0xfffffff8, URZ, 0xc0, !UPT ;  /* 0xfffffff804047892 */ /* 0x000fe2000f8ec0ff */
[----:B------:R-:W-:Y:S01]  /*01e0*/  IMAD.MOV.U32 R16, RZ, RZ, 0x3 ;  /* 0x00000003ff107424 */ /* 0x000fe200078e00ff */
[----:B------:R-:W1:Y:S01]  /*01f0*/  LDCU.64 UR12, c[0x0][0x388] ;  /* 0x00007100ff0c77ac */ /* 0x000e620008000a00 */
[----:B------:R-:W-:Y:S01]  /*0200*/  VIADD R0, R0, -UR10 ;  /* 0x8000000a00007c36 */ /* 0x000fe20008000000 */
[----:B------:R-:W-:-:S02]  /*0210*/  UIADD3 UR5, UPT, UPT, -UR10, 0x3, URZ ;  /* 0x000000030a057890 */ /* 0x000fc4000fffe1ff */
[----:B------:R-:W-:-:S12]  /*0220*/  UIADD3 UR4, UPT, UPT, -UR4, URZ, URZ ;  /* 0x000000ff04047290 */ /* 0x000fd8000fffe1ff */
.L_x_63:
[----:B0-----:R-:W-:Y:S01]  /*0230*/  UMOV UR6, UR7 ;  /* 0x0000000700067c82 */ /* 0x001fe20008000000 */
[----:B-1----:R-:W-:Y:S02]  /*0240*/  IADD3 R6, P0, PT, R0, UR12, RZ ;  /* 0x0000000c00067c10 */ /* 0x002fe4000ff1e0ff */
[----:B------:R-:W-:Y:S02]  /*0250*/  ISETP.GE.AND P5, PT, R14, UR6, PT ;  /* 0x000000060e007c0c */ /* 0x000fe4000bfa6270 */
[----:B------:R-:W-:Y:S02]  /*0260*/  LEA.HI.X.SX32 R7, R0, UR13, 0x1, P0 ;  /* 0x0000000d00077c11 */ /* 0x000fe400080f0eff */
[----:B------:R-:W-:-:S13]  /*0270*/  ISETP.LT.OR P5, PT, R14, RZ, P5 ;  /* 0x000000ff0e00720c */ /* 0x000fda0002fa1670 */
[----:B------:R-:W2:Y:S01]  /*0280*/  @!P5 LDG.E.U8 R10, desc[UR8][R6.64] ;  /* 0x00000008060ad981 */ /* 0x000ea2000c1e1100 */
[----:B------:R-:W-:Y:S02]  /*0290*/  VIADD R8, R16, 0xfffffffd ;  /* 0xfffffffd10087836 */ /* 0x000fe40000000000 */
[----:B------:R-:W-:Y:S02]  /*02a0*/  VIADD R11, R14, 0x1 ;  /* 0x000000010e0b7836 */ /* 0x000fe40000000000 */
[----:B------:R-:W-:Y:S02]  /*02b0*/  IMAD.SHL.U32 R8, R8, 0x4, RZ ;  /* 0x0000000408087824 */ /* 0x000fe400078e00ff */
[C---:B------:R-:W-:Y:S01]  /*02c0*/  VIADD R12, R14.reuse, 0x2 ;  /* 0x000000020e0c7836 */ /* 0x040fe20000000000 */
[----:B------:R-:W-:Y:S01]  /*02d0*/  ISETP.GE.AND P0, PT, R11, UR6, PT ;  /* 0x000000060b007c0c */ /* 0x000fe2000bf06270 */
[----:B------:R-:W0:Y:S01]  /*02e0*/  @!P5 LDC R9, c[0x3][R8] ;  /* 0x00c000000809db82 */ /* 0x000e220000000800 */
[----:B------:R-:W-:-:S02]  /*02f0*/  VIADD R13, R14, 0x4 ;  /* 0x000000040e0d7836 */ /* 0x000fc40000000000 */
[----:B------:R-:W-:Y:S01]  /*0300*/  ISETP.LT.OR P0, PT, R11, RZ, P0 ;  /* 0x000000ff0b00720c */ /* 0x000fe20000701670 */
[----:B------:R-:W-:Y:S01]  /*0310*/  VIADD R11, R14, 0x3 ;  /* 0x000000030e0b7836 */ /* 0x000fe20000000000 */
[----:B------:R-:W-:Y:S01]  /*0320*/  ISETP.GE.AND P4, PT, R12, UR6, PT ;  /* 0x000000060c007c0c */ /* 0x000fe2000bf86270 */
[----:B------:R-:W-:Y:S01]  /*0330*/  VIADD R15, R14, 0x6 ;  /* 0x000000060e0f7836 */ /* 0x000fe20000000000 */
[----:B------:R-:W-:Y:S02]  /*0340*/  ISETP.GE.AND P2, PT, R13, UR6, PT ;  /* 0x000000060d007c0c */ /* 0x000fe4000bf46270 */
[C---:B------:R-:W-:Y:S02]  /*0350*/  ISETP.GE.AND P3, PT, R11.reuse, UR6, PT ;  /* 0x000000060b007c0c */ /* 0x040fe4000bf66270 */
[----:B------:R-:W-:Y:S01]  /*0360*/  ISETP.LT.OR P4, PT, R12, RZ, P4 ;  /* 0x000000ff0c00720c */ /* 0x000fe20002781670 */
[----:B------:R-:W-:Y:S01]  /*0370*/  VIADD R12, R14, 0x5 ;  /* 0x000000050e0c7836 */ /* 0x000fe20000000000 */
[----:B------:R-:W-:-:S02]  /*0380*/  ISETP.LT.OR P3, PT, R11, RZ, P3 ;  /* 0x000000ff0b00720c */ /* 0x000fc40001f61670 */
[----:B------:R-:W-:Y:S01]  /*0390*/  ISETP.LT.OR P2, PT, R13, RZ, P2 ;  /* 0x000000ff0d00720c */ /* 0x000fe20001741670 */
[----:B------:R-:W3:Y:S01]  /*03a0*/  @!P0 LDG.E.U8 R11, desc[UR8][R6.64+0x1] ;  /* 0x00000108060b8981 */ /* 0x000ee2000c1e1100 */
[----:B------:R-:W-:Y:S01]  /*03b0*/  ISETP.GE.AND P1, PT, R12, UR6, PT ;  /* 0x000000060c007c0c */ /* 0x000fe2000bf26270 */
[----:B------:R-:W-:Y:S01]  /*03c0*/  VIADD R13, R14, 0x7 ;  /* 0x000000070e0d7836 */ /* 0x000fe20000000000 */
[C---:B------:R-:W-:Y:S02]  /*03d0*/  ISETP.GE.AND P6, PT, R15.reuse, UR6, PT ;  /* 0x000000060f007c0c */ /* 0x040fe4000bfc6270 */
[----:B------:R-:W-:Y:S02]  /*03e0*/  ISETP.LT.OR P1, PT, R12, RZ, P1 ;  /* 0x000000ff0c00720c */ /* 0x000fe40000f21670 */
[----:B------:R-:W-:Y:S01]  /*03f0*/  ISETP.LT.OR P6, PT, R15, RZ, P6 ;  /* 0x000000ff0f00720c */ /* 0x000fe200037c1670 */
[----:B0-----:R-:W-:Y:S02]  /*0400*/  @!P5 FADD R3, R3, R9 ;  /* 0x000000090303d221 */ /* 0x001fe40000000000 */
[----:B------:R-:W4:Y:S04]  /*0410*/  @!P3 LDG.E.U8 R12, desc[UR8][R6.64+0x3] ;  /* 0x00000308060cb981 */ /* 0x000f28000c1e1100 */
[----:B------:R-:W5:Y:S04]  /*0420*/  @!P2 LDG.E.U8 R18, desc[UR8][R6.64+0x4] ;  /* 0x000004080612a981 */ /* 0x000f68000c1e1100 */
[----:B------:R-:W5:Y:S04]  /*0430*/  @!P1 LDG.E.U8 R20, desc[UR8][R6.64+0x5] ;  /* 0x0000050806149981 */ /* 0x000f68000c1e1100 */
[----:B------:R-:W5:Y:S01]  /*0440*/  @!P6 LDG.E.U8 R22, desc[UR8][R6.64+0x6] ;  /* 0x000006080616e981 */ /* 0x000f62000c1e1100 */
[----:B--2---:R-:W-:-:S05]  /*0450*/  @!P5 I2FP.F32.U32 R10, R10 ;  /* 0x0000000a000ad245 */ /* 0x004fca0000201000 */
[----:B------:R-:W-:Y:S02]  /*0460*/  @!P5 FFMA R4, R9, R10, R4 ;  /* 0x0000000a0904d223 */ /* 0x000fe40000000004 */
[----:B------:R-:W2:Y:S01]  /*0470*/  @!P4 LDG.E.U8 R10, desc[UR8][R6.64+0x2] ;  /* 0x00000208060ac981 */ /* 0x000ea2000c1e1100 */
[----:B------:R-:W-:-:S04]  /*0480*/  ISETP.GE.AND P5, PT, R13, UR6, PT ;  /* 0x000000060d007c0c */ /* 0x000fc8000bfa6270 */
[----:B------:R-:W-:-:S13]  /*0490*/  ISETP.LT.OR P5, PT, R13, RZ, P5 ;  /* 0x000000ff0d00720c */ /* 0x000fda0002fa1670 */
[----:B------:R-:W2:Y:S01]  /*04a0*/  @!P5 LDG.E.U8 R23, desc[UR8][R6.64+0x7] ;  /* 0x000007080617d981 */ /* 0x000ea2000c1e1100 */
[----:B------:R-:W0:Y:S08]  /*04b0*/  @!P0 LDC R9, c[0x3][R8+0x4] ;  /* 0x00c0010008098b82 */ /* 0x000e300000000800 */
[----:B------:R-:W1:Y:S08]  /*04c0*/  @!P4 LDC R13, c[0x3][R8+0x8] ;  /* 0x00c00200080dcb82 */ /* 0x000e700000000800 */
[----:B------:R-:W5:Y:S01]  /*04d0*/  @!P3 LDC R15, c[0x3][R8+0xc] ;  /* 0x00c00300080fbb82 */ /* 0x000f620000000800 */
[----:B---3--:R-:W-:-:S07]  /*04e0*/  @!P0 I2FP.F32.U32 R11, R11 ;  /* 0x0000000b000b8245 */ /* 0x008fce0000201000 */
[----:B------:R-:W3:Y:S01]  /*04f0*/  @!P2 LDC R17, c[0x3][R8+0x10] ;  /* 0x00c004000811ab82 */ /* 0x000ee20000000800 */
[----:B0-----:R-:W-:-:S07]  /*0500*/  @!P0 FFMA R4, R9, R11, R4 ;  /* 0x0000000b09048223 */ /* 0x001fce0000000004 */
[----:B------:R-:W0:Y:S01]  /*0510*/  @!P1 LDC R19, c[0x3][R8+0x14] ;  /* 0x00c0050008139b82 */ /* 0x000e220000000800 */
[----:B------:R-:W-:-:S07]  /*0520*/  @!P0 FADD R3, R3, R9 ;  /* 0x0000000903038221 */ /* 0x000fce0000000000 */
[----:B------:R-:W0:Y:S01]  /*0530*/  @!P6 LDC R21, c[0x3][R8+0x18] ;  /* 0x00c006000815eb82 */ /* 0x000e220000000800 */
[----:B----4-:R-:W-:Y:S01]  /*0540*/  @!P3 I2FP.F32.U32 R12, R12 ;  /* 0x0000000c000cb245 */ /* 0x010fe20000201000 */
[----:B-1----:R-:W-:-:S06]  /*0550*/  @!P4 FADD R3, R3, R13 ;  /* 0x0000000d0303c221 */ /* 0x002fcc0000000000 */
[----:B------:R-:W1:Y:S01]  /*0560*/  @!P5 LDC R9, c[0x3][R8+0x1c] ;  /* 0x00c007000809db82 */ /* 0x000e620000000800 */
[----:B-----5:R-:W-:Y:S01]  /*0570*/  @!P2 I2FP.F32.U32 R18, R18 ;  /* 0x000000120012a245 */ /* 0x020fe20000201000 */
[----:B------:R-:W-:Y:S01]  /*0580*/  @!P3 FADD R3, R3, R15 ;  /* 0x0000000f0303b221 */ /* 0x000fe20000000000 */
[----:B------:R-:W-:Y:S01]  /*0590*/  UIADD3 UR4, UPT, UPT, UR4, 0x8, URZ ;  /* 0x0000000804047890 */ /* 0x000fe2000fffe0ff */
[----:B------:R-:W-:Y:S02]  /*05a0*/  @!P1 I2FP.F32.U32 R20, R20 ;  /* 0x0000001400149245 */ /* 0x000fe40000201000 */
[----:B---3--:R-:W-:Y:S01]  /*05b0*/  @!P2 FADD R3, R3, R17 ;  /* 0x000000110303a221 */ /* 0x008fe20000000000 */
[----:B------:R-:W-:Y:S01]  /*05c0*/  UISETP.NE.AND UP0, UPT, UR4, URZ, UPT ;  /* 0x000000ff0400728c */ /* 0x000fe2000bf05270 */
[----:B------:R-:W-:Y:S02]  /*05d0*/  @!P6 I2FP.F32.U32 R22, R22 ;  /* 0x000000160016e245 */ /* 0x000fe40000201000 */
[----:B0-----:R-:W-:Y:S01]  /*05e0*/  @!P1 FADD R3, R3, R19 ;  /* 0x0000001303039221 */ /* 0x001fe20000000000 */
[----:B------:R-:W-:-:S03]  /*05f0*/  VIADD R16, R16, 0x8 ;  /* 0x0000000810107836 */ /* 0x000fc60000000000 */
[----:B------:R-:W-:Y:S01]  /*0600*/  @!P6 FADD R3, R3, R21 ;  /* 0x000000150303e221 */ /* 0x000fe20000000000 */
[----:B------:R-:W-:Y:S02]  /*0610*/  VIADD R0, R0, 0x8 ;  /* 0x0000000800007836 */ /* 0x000fe40000000000 */
[----:B------:R-:W-:Y:S01]  /*0620*/  VIADD R14, R14, 0x8 ;  /* 0x000000080e0e7836 */ /* 0x000fe20000000000 */
[----:B------:R-:W-:Y:S01]  /*0630*/  UIADD3 UR5, UPT, UPT, UR5, 0x8, URZ ;  /* 0x0000000805057890 */ /* 0x000fe2000fffe0ff */
[----:B-1----:R-:W-:Y:S01]  /*0640*/  @!P5 FADD R3, R3, R9 ;  /* 0x000000090303d221 */ /* 0x002fe20000000000 */
[----:B--2---:R-:W-:-:S05]  /*0650*/  @!P4 I2FP.F32.U32 R10, R10 ;  /* 0x0000000a000ac245 */ /* 0x004fca0000201000 */
[----:B------:R-:W-:-:S04]  /*0660*/  @!P4 FFMA R4, R13, R10, R4 ;  /* 0x0000000a0d04c223 */ /* 0x000fc80000000004 */
[----:B------:R-:W-:-:S04]  /*0670*/  @!P3 FFMA R4, R15, R12, R4 ;  /* 0x0000000c0f04b223 */ /* 0x000fc80000000004 */
[----:B------:R-:W-:-:S04]  /*0680*/  @!P2 FFMA R4, R17, R18, R4 ;  /* 0x000000121104a223 */ /* 0x000fc80000000004 */
[----:B------:R-:W-:Y:S01]  /*0690*/  @!P1 FFMA R4, R19, R20, R4 ;  /* 0x0000001413049223 */ /* 0x000fe20000000004 */
[----:B------:R-:W-:-:S03]  /*06a0*/  @!P5 I2FP.F32.U32 R23, R23 ;  /* 0x000000170017d245 */ /* 0x000fc60000201000 */
[----:B------:R-:W-:-:S04]  /*06b0*/  @!P6 FFMA R4, R21, R22, R4 ;  /* 0x000000161504e223 */ /* 0x000fc80000000004 */
[----:B------:R-:W-:Y:S01]  /*06c0*/  @!P5 FFMA R4, R9, R23, R4 ;  /* 0x000000170904d223 */ /* 0x000fe20000000004 */
[----:B------:R-:W-:Y:S06]  /*06d0*/  BRA.U UP0, `(.L_x_63) ;  /* 0xfffffff900d47547 */ /* 0x000fec000b83ffff */
[----:B------:R-:W-:-:S12]  /*06e0*/  UIADD3 UR4, UPT, UPT, UR5, -0x3, URZ ;  /* 0xfffffffd05047890 */ /* 0x000fd8000fffe0ff */
.L_x_62:
[----:B------:R-:W0:Y:S02]  /*06f0*/  LDC R0, c[0x0][0x398] ;  /* 0x0000e600ff007b82 */ /* 0x000e240000000800 */
[C---:B0-----:R-:W-:Y:S01]  /*0700*/  IMAD.SHL.U32 R6, R0.reuse, 0x2, RZ ;  /* 0x0000000200067824 */ /* 0x041fe200078e00ff */
[----:B------:R-:W-:-:S04]  /*0710*/  LOP3.LUT R7, R0, 0x1, RZ, 0xc0, !PT ;  /* 0x0000000100077812 */ /* 0x000fc800078ec0ff */
[----:B------:R-:W-:Y:S02]  /*0720*/  LOP3.LUT R6, R6, 0x6, RZ, 0xc0, !PT ;  /* 0x0000000606067812 */ /* 0x000fe400078ec0ff */
[----:B------:R-:W-:Y:S02]  /*0730*/  ISETP.NE.U32.AND P3, PT, R7, 0x1, PT ;  /* 0x000000010700780c */ /* 0x000fe40003f65070 */
[----:B------:R-:W-:-:S13]  /*0740*/  ISETP.GE.U32.AND P0, PT, R6, 0x3, PT ;  /* 0x000000030600780c */ /* 0x000fda0003f06070 */
[----:B------:R-:W-:Y:S05]  /*0750*/  @!P0 BRA `(.L_x_64) ;  /* 0x00000000009c8947 */ /* 0x000fea0003800000 */
[----:B------:R-:W0:Y:S01]  /*0760*/  LDCU.64 UR10, c[0x0][0x388] ;  /* 0x00007100ff0a77ac */ /* 0x000e220008000a00 */
[----:B------:R-:W-:-:S04]  /*0770*/  VIADD R7, R5, UR4 ;  /* 0x0000000405077c36 */ /* 0x000fc80008000000 */
[C---:B------:R-:W-:Y:S01]  /*0780*/  VIADD R6, R7.reuse, 0x1 ;  /* 0x0000000107067836 */ /* 0x040fe20000000000 */
[C---:B------:R-:W-:Y:S01]  /*0790*/  ISETP.GE.AND P0, PT, R7.reuse, UR6, PT ;  /* 0x0000000607007c0c */ /* 0x040fe2000bf06270 */
[----:B------:R-:W-:Y:S02]  /*07a0*/  IMAD R9, R2, UR6, R7 ;  /* 0x0000000602097c24 */ /* 0x000fe4000f8e0207 */
[C---:B------:R-:W-:Y:S01]  /*07b0*/  VIADD R10, R7.reuse, 0x2 ;  /* 0x00000002070a7836 */ /* 0x040fe20000000000 */
[C---:B------:R-:W-:Y:S01]  /*07c0*/  ISETP.GE.AND P1, PT, R6.reuse, UR6, PT ;  /* 0x0000000606007c0c */ /* 0x040fe2000bf26270 */
[C---:B------:R-:W-:Y:S01]  /*07d0*/  VIADD R8, R7.reuse, 0x3 ;  /* 0x0000000307087836 */ /* 0x040fe20000000000 */
[----:B------:R-:W-:Y:S02]  /*07e0*/  ISETP.LT.OR P0, PT, R7, RZ, P0 ;  /* 0x000000ff0700720c */ /* 0x000fe40000701670 */
[----:B------:R-:W-:Y:S02]  /*07f0*/  ISETP.LT.OR P1, PT, R6, RZ, P1 ;  /* 0x000000ff0600720c */ /* 0x000fe40000f21670 */
[----:B------:R-:W-:-:S02]  /*0800*/  ISETP.GE.AND P2, PT, R10, UR6, PT ;  /* 0x000000060a007c0c */ /* 0x000fc4000bf46270 */
[C---:B0-----:R-:W-:Y:S02]  /*0810*/  IADD3 R6, P4, PT, R9.reuse, UR10, RZ ;  /* 0x0000000a09067c10 */ /* 0x041fe4000ff9e0ff */
[----:B------:R-:W-:Y:S02]  /*0820*/  ISETP.LT.OR P2, PT, R10, RZ, P2 ;  /* 0x000000ff0a00720c */ /* 0x000fe40001741670 */
[----:B------:R-:W-:Y:S02]  /*0830*/  LEA.HI.X.SX32 R7, R9, UR11, 0x1, P4 ;  /* 0x0000000b09077c11 */ /* 0x000fe4000a0f0eff */
[----:B------:R-:W-:-:S03]  /*0840*/  ISETP.GE.AND P4, PT, R8, UR6, PT ;  /* 0x0000000608007c0c */ /* 0x000fc6000bf86270 */
[----:B------:R-:W2:Y:S01]  /*0850*/  @!P0 LDG.E.U8 R10, desc[UR8][R6.64] ;  /* 0x00000008060a8981 */ /* 0x000ea2000c1e1100 */
[----:B------:R-:W-:-:S03]  /*0860*/  ISETP.LT.OR P4, PT, R8, RZ, P4 ;  /* 0x000000ff0800720c */ /* 0x000fc60002781670 */
[----:B------:R-:W3:Y:S04]  /*0870*/  @!P1 LDG.E.U8 R12, desc[UR8][R6.64+0x1] ;  /* 0x00000108060c9981 */ /* 0x000ee8000c1e1100 */
[----:B------:R-:W4:Y:S06]  /*0880*/  @!P2 LDG.E.U8 R14, desc[UR8][R6.64+0x2] ;  /* 0x00000208060ea981 */ /* 0x000f2c000c1e1100 */
[----:B------:R-:W5:Y:S01]  /*0890*/  @!P4 LDG.E.U8 R16, desc[UR8][R6.64+0x3] ;  /* 0x000003080610c981 */ /* 0x000f62000c1e1100 */
[----:B------:R-:W-:-:S04]  /*08a0*/  VIADD R8, R0, UR4 ;  /* 0x0000000400087c36 */ /* 0x000fc80008000000 */
[----:B------:R-:W-:-:S04]  /*08b0*/  IMAD.SHL.U32 R8, R8, 0x4, RZ ;  /* 0x0000000408087824 */ /* 0x000fc800078e00ff */
[----:B------:R-:W0:Y:S08]  /*08c0*/  @!P0 LDC R9, c[0x3][R8] ;  /* 0x00c0000008098b82 */ /* 0x000e300000000800 */
[----:B------:R-:W1:Y:S08]  /*08d0*/  @!P1 LDC R11, c[0x3][R8+0x4] ;  /* 0x00c00100080b9b82 */ /* 0x000e700000000800 */
[----:B------:R-:W1:Y:S08]  /*08e0*/  @!P2 LDC R13, c[0x3][R8+0x8] ;  /* 0x00c00200080dab82 */ /* 0x000e700000000800 */
[----:B------:R-:W1:Y:S01]  /*08f0*/  @!P4 LDC R15, c[0x3][R8+0xc] ;  /* 0x00c00300080fcb82 */ /* 0x000e620000000800 */
[----:B0-----:R-:W-:-:S04]  /*0900*/  @!P0 FADD R3, R3, R9 ;  /* 0x0000000903038221 */ /* 0x001fc80000000000 */
[----:B-1----:R-:W-:Y:S01]  /*0910*/  @!P1 FADD R3, R3, R11 ;  /* 0x0000000b03039221 */ /* 0x002fe20000000000 */
[----:B------:R-:W-:-:S03]  /*0920*/  UIADD3 UR4, UPT, UPT, UR4, 0x4, URZ ;  /* 0x0000000404047890 */ /* 0x000fc6000fffe0ff */
[----:B------:R-:W-:-:S04]  /*0930*/  @!P2 FADD R3, R3, R13 ;  /* 0x0000000d0303a221 */ /* 0x000fc80000000000 */
[----:B------:R-:W-:Y:S01]  /*0940*/  @!P4 FADD R3, R3, R15 ;  /* 0x0000000f0303c221 */ /* 0x000fe20000000000 */
[----:B--2---:R-:W-:Y:S02]  /*0950*/  @!P0 I2FP.F32.U32 R10, R10 ;  /* 0x0000000a000a8245 */ /* 0x004fe40000201000 */
[----:B---3--:R-:W-:-:S03]  /*0960*/  @!P1 I2FP.F32.U32 R12, R12 ;  /* 0x0000000c000c9245 */ /* 0x008fc60000201000 */
[----:B------:R-:W-:Y:S01]  /*0970*/  @!P0 FFMA R4, R9, R10, R4 ;  /* 0x0000000a09048223 */ /* 0x000fe20000000004 */
[----:B----4-:R-:W-:-:S03]  /*0980*/  @!P2 I2FP.F32.U32 R14, R14 ;  /* 0x0000000e000ea245 */ /* 0x010fc60000201000 */
[----:B------:R-:W-:-:S04]  /*0990*/  @!P1 FFMA R4, R11, R12, R4 ;  /* 0x0000000c0b049223 */ /* 0x000fc80000000004 */
[----:B------:R-:W-:Y:S01]  /*09a0*/  @!P2 FFMA R4, R13, R14, R4 ;  /* 0x0000000e0d04a223 */ /* 0x000fe20000000004 */
[----:B-----5:R-:W-:-:S05]  /*09b0*/  @!P4 I2FP.F32.U32 R16, R16 ;  /* 0x000000100010c245 */ /* 0x020fca0000201000 */
[----:B------:R-:W-:-:S07]  /*09c0*/  @!P4 FFMA R4, R15, R16, R4 ;  /* 0x000000100f04c223 */ /* 0x000fce0000000004 */
.L_x_64:
[----:B------:R-:W-:Y:S05]  /*09d0*/  @P3 BRA `(.L_x_65) ;  /* 0x00000000005c3947 */ /* 0x000fea0003800000 */
[----:B------:R-:W0:Y:S01]  /*09e0*/  LDCU.64 UR10, c[0x0][0x388] ;  /* 0x00007100ff0a77ac */ /* 0x000e220008000a00 */
[----:B------:R-:W-:-:S04]  /*09f0*/  VIADD R7, R5, UR4 ;  /* 0x0000000405077c36 */ /* 0x000fc80008000000 */
[C---:B------:R-:W-:Y:S01]  /*0a00*/  VIADD R9, R7.reuse, 0x1 ;  /* 0x0000000107097836 */ /* 0x040fe20000000000 */
[----:B------:R-:W-:Y:S01]  /*0a10*/  ISETP.GE.AND P0, PT, R7, UR6, PT ;  /* 0x0000000607007c0c */ /* 0x000fe2000bf06270 */
[----:B------:R-:W-:-:S03]  /*0a20*/  IMAD R8, R2, UR6, R7 ;  /* 0x0000000602087c24 */ /* 0x000fc6000f8e0207 */
[----:B------:R-:W-:Y:S02]  /*0a30*/  ISETP.LT.OR P0, PT, R7, RZ, P0 ;  /* 0x000000ff0700720c */ /* 0x000fe40000701670 */
[----:B------:R-:W-:-:S04]  /*0a40*/  ISETP.GE.AND P1, PT, R9, UR6, PT ;  /* 0x0000000609007c0c */ /* 0x000fc8000bf26270 */
[----:B------:R-:W-:Y:S02]  /*0a50*/  ISETP.LT.OR P1, PT, R9, RZ, P1 ;  /* 0x000000ff0900720c */ /* 0x000fe40000f21670 */
[----:B0-----:R-:W-:-:S04]  /*0a60*/  IADD3 R6, P2, PT, R8, UR10, RZ ;  /* 0x0000000a08067c10 */ /* 0x001fc8000ff5e0ff */
[----:B------:R-:W-:-:S05]  /*0a70*/  LEA.HI.X.SX32 R7, R8, UR11, 0x1, P2 ;  /* 0x0000000b08077c11 */ /* 0x000fca00090f0eff */
[----:B------:R-:W2:Y:S04]  /*0a80*/  @!P0 LDG.E.U8 R8, desc[UR8][R6.64] ;  /* 0x0000000806088981 */ /* 0x000ea8000c1e1100 */
[----:B------:R-:W3:Y:S01]  /*0a90*/  @!P1 LDG.E.U8 R10, desc[UR8][R6.64+0x1] ;  /* 0x00000108060a9981 */ /* 0x000ee2000c1e1100 */
[----:B------:R-:W-:Y:S01]  /*0aa0*/  VIADD R9, R0, UR4 ;  /* 0x0000000400097c36 */ /* 0x000fe20008000000 */
[----:B------:R-:W-:-:S03]  /*0ab0*/  UIADD3 UR4, UPT, UPT, UR4, 0x2, URZ ;  /* 0x0000000204047890 */ /* 0x000fc6000fffe0ff */
[----:B------:R-:W-:-:S04]  /*0ac0*/  IMAD.SHL.U32 R12, R9, 0x4, RZ ;  /* 0x00000004090c7824 */ /* 0x000fc800078e00ff */
[----:B------:R-:W0:Y:S08]  /*0ad0*/  @!P0 LDC R9, c[0x3][R12] ;  /* 0x00c000000c098b82 */ /* 0x000e300000000800 */
[----:B------:R-:W1:Y:S01]  /*0ae0*/  @!P1 LDC R11, c[0x3][R12+0x4] ;  /* 0x00c001000c0b9b82 */ /* 0x000e620000000800 */
[----:B0-----:R-:W-:-:S04]  /*0af0*/  @!P0 FADD R3, R3, R9 ;  /* 0x0000000903038221 */ /* 0x001fc80000000000 */
[----:B-1----:R-:W-:Y:S01]  /*0b00*/  @!P1 FADD R3, R3, R11 ;  /* 0x0000000b03039221 */ /* 0x002fe20000000000 */
[----:B--2---:R-:W-:Y:S02]  /*0b10*/  @!P0 I2FP.F32.U32 R8, R8 ;  /* 0x0000000800088245 */ /* 0x004fe40000201000 */
[----:B---3--:R-:W-:-:S03]  /*0b20*/  @!P1 I2FP.F32.U32 R10, R10 ;  /* 0x0000000a000a9245 */ /* 0x008fc60000201000 */
[----:B------:R-:W-:-:S04]  /*0b30*/  @!P0 FFMA R4, R9, R8, R4 ;  /* 0x0000000809048223 */ /* 0x000fc80000000004 */
[----:B------:R-:W-:-:S07]  /*0b40*/  @!P1 FFMA R4, R11, R10, R4 ;  /* 0x0000000a0b049223 */ /* 0x000fce0000000004 */
.L_x_65:
[----:B------:R-:W-:Y:S01]  /*0b50*/  VIADD R7, R5, UR4 ;  /* 0x0000000405077c36 */ /* 0x000fe20008000000 */
[----:B------:R-:W-:Y:S04]  /*0b60*/  BSSY.RECONVERGENT B0, `(.L_x_61) ;  /* 0x000000f000007945 */ /* 0x000fe80003800200 */
[----:B------:R-:W-:-:S04]  /*0b70*/  ISETP.GE.AND P0, PT, R7, UR6, PT ;  /* 0x0000000607007c0c */ /* 0x000fc8000bf06270 */
[----:B------:R-:W-:-:S13]  /*0b80*/  ISETP.LT.OR P0, PT, R7, RZ, P0 ;  /* 0x000000ff0700720c */ /* 0x000fda0000701670 */
[----:B------:R-:W-:Y:S05]  /*0b90*/  @P0 BRA `(.L_x_66) ;  /* 0x00000000002c0947 */ /* 0x000fea0003800000 */
[----:B------:R-:W0:Y:S01]  /*0ba0*/  LDCU.64 UR10, c[0x0][0x388] ;  /* 0x00007100ff0a77ac */ /* 0x000e220008000a00 */
[----:B------:R-:W-:-:S05]  /*0bb0*/  IMAD R7, R2, UR6, R7 ;  /* 0x0000000602077c24 */ /* 0x000fca000f8e0207 */
        /* <DEDUP_REMOVED lines=9> */
.L_x_66:
[----:B------:R-:W-:Y:S05]  /*0c50*/  BSYNC.RECONVERGENT B0 ;  /* 0x0000000000007941 */ /* 0x000fea0003800200 */
.L_x_61:
        /* <DEDUP_REMOVED lines=9> */
[----:B------:R-:W-:Y:S01]  /*0cf0*/  IMAD.MOV.U32 R0, RZ, RZ, R4 ;  /* 0x000000ffff007224 */ /* 0x000fe200078e0004 */
[----:B------:R-:W-:-:S07]  /*0d00*/  MOV R4, 0xd20 ;  /* 0x00000d2000047802 */ /* 0x000fce0000000f00 */
[----:B------:R-:W-:Y:S05]  /*0d10*/  CALL.REL.NOINC `($__internal_3_$__cuda_sm3x_div_rn_noftz_f32_slowpath) ;  /* 0x0000000000247944 */ /* 0x000fea0003c00000 */
.L_x_68:
[----:B------:R-:W-:Y:S05]  /*0d20*/  BSYNC.RECONVERGENT B0 ;  /* 0x0000000000007941 */ /* 0x000fea0003800200 */
.L_x_67:
        /* <DEDUP_REMOVED lines=8> */
        .weak           $__internal_3_$__cuda_sm3x_div_rn_noftz_f32_slowpath
        .type           $__internal_3_$__cuda_sm3x_div_rn_noftz_f32_slowpath,@function
        .size           $__internal_3_$__cuda_sm3x_div_rn_noftz_f32_slowpath,(.L_x_84 - $__internal_3_$__cuda_sm3x_div_rn_noftz_f32_slowpath)
$__internal_3_$__cuda_sm3x_div_rn_noftz_f32_slowpath:
        /* <DEDUP_REMOVED lines=34> */
.L_x_70:
        /* <DEDUP_REMOVED lines=51> */
.L_x_77:
[----:B------:R-:W-:-:S04]  /*1300*/  LOP3.LUT R0, R0, 0x80000000, RZ, 0xc0, !PT ;  /* 0x8000000000007812 */ /* 0x000fc800078ec0ff */
[----:B------:R-:W-:Y:S01]  /*1310*/  LOP3.LUT R0, R0, 0x7f800000, RZ, 0xfc, !PT ;  /* 0x7f80000000007812 */ /* 0x000fe200078efcff */
[----:B------:R-:W-:Y:S06]  /*1320*/  BRA `(.L_x_78) ;  /* 0x0000000000047947 */ /* 0x000fec0003800000 */
.L_x_76:
[----:B------:R-:W-:-:S07]  /*1330*/  IMAD R0, R7, 0x800000, R0 ;  /* 0x0080000007007824 */ /* 0x000fce00078e0200 */
.L_x_78:
[----:B------:R-:W-:Y:S05]  /*1340*/  BSYNC.RECONVERGENT B2 ;  /* 0x0000000000027941 */ /* 0x000fea0003800200 */
.L_x_75:
[----:B------:R-:W-:Y:S05]  /*1350*/  BRA `(.L_x_79) ;  /* 0x0000000000207947 */ /* 0x000fea0003800000 */
.L_x_74:
[----:B------:R-:W-:-:S04]  /*1360*/  LOP3.LUT R0, R3, 0x80000000, R0, 0x48, !PT ;  /* 0x8000000003007812 */ /* 0x000fc800078e4800 */
[----:B------:R-:W-:Y:S01]  /*1370*/  LOP3.LUT R0, R0, 0x7f800000, RZ, 0xfc, !PT ;  /* 0x7f80000000007812 */ /* 0x000fe200078efcff */
[----:B------:R-:W-:Y:S06]  /*1380*/  BRA `(.L_x_79) ;  /* 0x0000000000147947 */ /* 0x000fec0003800000 */
.L_x_73:
[----:B------:R-:W-:Y:S01]  /*1390*/  LOP3.LUT R0, R3, 0x80000000, R0, 0x48, !PT ;  /* 0x8000000003007812 */ /* 0x000fe200078e4800 */
[----:B------:R-:W-:Y:S06]  /*13a0*/  BRA `(.L_x_79) ;  /* 0x00000000000c7947 */ /* 0x000fec0003800000 */
.L_x_72:
[----:B------:R-:W0:Y:S01]  /*13b0*/  MUFU.RSQ R0, -QNAN ;  /* 0xffc0000000007908 */ /* 0x000e220000001400 */
[----:B------:R-:W-:Y:S05]  /*13c0*/  BRA `(.L_x_79) ;  /* 0x0000000000047947 */ /* 0x000fea0003800000 */
.L_x_71:
[----:B------:R-:W-:-:S07]  /*13d0*/  FADD.FTZ R0, R0, R3 ;  /* 0x0000000300007221 */ /* 0x000fce0000010000 */
.L_x_79:
[----:B------:R-:W-:Y:S05]  /*13e0*/  BSYNC.RECONVERGENT B1 ;  /* 0x0000000000017941 */ /* 0x000fea0003800200 */
.L_x_69:
[----:B------:R-:W-:Y:S02]  /*13f0*/  IMAD.MOV.U32 R6, RZ, RZ, R4 ;  /* 0x000000ffff067224 */ /* 0x000fe400078e0004 */
[----:B------:R-:W-:-:S04]  /*1400*/  IMAD.MOV.U32 R7, RZ, RZ, 0x0 ;  /* 0x00000000ff077424 */ /* 0x000fc800078e00ff */
[----:B0-----:R-:W-:Y:S05]  /*1410*/  RET.REL.NODEC R6 `(_Z22GaussianBlurHorizontalPhPKhiii) ;  /* 0xffffffe806f87950 */ /* 0x001fea0003c3ffff */
.L_x_80:
        /* <DEDUP_REMOVED lines=14> */
.L_x_84:


//--------------------- .nv.global.init           --------------------------
	.section	.nv.global.init,"aw",@progbits
.nv.global.init:
	.type		$str,@object
	.size		$str,(.L_1 - $str)
$str:
        /*0000*/ 	.byte	0x65, 0x72, 0x72, 0x6f, 0x72, 0x20, 0x25, 0x66, 0x0a, 0x00
.L_1:


//--------------------- .nv.shared.reserved.0     --------------------------
	.section	.nv.shared.reserved.0,"aw",@nobits
	.weak		__nv_reservedSMEM_offset_0_alias
	.size		__nv_reservedSMEM_offset_0_alias, 0, 64
	.other		__nv_reservedSMEM_offset_0_alias,@"STO_CUDA_RESERVED_SHARED STV_DEFAULT"
__nv_reservedSMEM_offset_0_alias:
	.zero		0
	.zero		64


//--------------------- .nv.constant0._Z27PerformEdgeHysteresisKernelPhS_ii --------------------------
	.section	.nv.constant0._Z27PerformEdgeHysteresisKernelPhS_ii,"a",@progbits
	.sectionflags	@""
	.align	4
.nv.constant0._Z27PerformEdgeHysteresisKernelPhS_ii:
	.zero		920


//--------------------- .nv.constant0._Z31PerformDoubleThresholdingKernelPhPfiiii --------------------------
	.section	.nv.constant0._Z31PerformDoubleThresholdingKernelPhPfiiii,"a",@progbits
	.sectionflags	@""
	.align	4
.nv.constant0._Z31PerformDoubleThresholdingKernelPhPfiiii:
	.zero		928


//--------------------- .nv.constant0._Z22ReduceNonMaximumKernelPfS_Phii --------------------------
	.section	.nv.constant0._Z22ReduceNonMaximumKernelPfS_Phii,"a",@progbits
	.sectionflags	@""
	.align	4
.nv.constant0._Z22ReduceNonMaximumKernelPfS_Phii:
	.zero		928


//--------------------- .nv.constant0._Z22ComputeGradientsKernelPfPhPKhii --------------------------
	.section	.nv.constant0._Z22ComputeGradientsKernelPfPhPKhii,"a",@progbits
	.sectionflags	@""
	.align	4
.nv.constant0._Z22ComputeGradientsKernelPfPhPKhii:
	.zero		928


//--------------------- .nv.constant0._Z20GaussianBlurVerticalPhPKhiii --------------------------
	.section	.nv.constant0._Z20GaussianBlurVerticalPhPKhiii,"a",@progbits
	.sectionflags	@""
	.align	4
.nv.constant0._Z20GaussianBlurVerticalPhPKhiii:
	.zero		924


//--------------------- .nv.constant0._Z22GaussianBlurHorizontalPhPKhiii --------------------------
	.section	.nv.constant0._Z22GaussianBlurHorizontalPhPKhiii,"a",@progbits
	.sectionflags	@""
	.align	4
.nv.constant0._Z22GaussianBlurHorizontalPhPKhiii:
	.zero		924


//--------------------- SYMBOLS --------------------------

	.type		.nv.reservedSmem.offset0,@object
	.size		.nv.reservedSmem.offset0,0x4
	.type		vprintf,@function
